//
// Generated by NVIDIA NVVM Compiler
//
// Compiler Build ID: CL-36424714
// Cuda compilation tools, release 13.0, V13.0.88
// Based on NVVM 20.0.0
//

.version 9.0
.target sm_100
.address_size 64

	// .globl	GpuConv1DOnDevice
.extern .shared .align 16 .b8 yj[];

.visible .entry GpuConv1DOnDevice(
	.param .u64 GpuConv1DOnDevice_param_0,
	.param .u64 GpuConv1DOnDevice_param_1,
	.param .u64 .ptr .align 1 GpuConv1DOnDevice_param_2,
	.param .u64 .ptr .align 1 GpuConv1DOnDevice_param_3
)
{
	.reg .pred 	%p<40>;
	.reg .b32 	%r<44>;
	.reg .b32 	%f<242>;
	.reg .b64 	%rd<45>;

	ld.param.u64 	%rd19, [GpuConv1DOnDevice_param_0];
	ld.param.u64 	%rd20, [GpuConv1DOnDevice_param_1];
	ld.param.u64 	%rd22, [GpuConv1DOnDevice_param_3];
	cvta.to.global.u64 	%rd1, %rd22;
	mov.u32 	%r6, %ctaid.x;
	mov.u32 	%r1, %ntid.x;
	mov.u32 	%r2, %tid.x;
	mad.lo.s32 	%r7, %r6, %r1, %r2;
	cvt.u64.u32 	%rd2, %r7;
	setp.le.s64 	%p1, %rd19, %rd2;
	@%p1 bra 	$L__BB0_2;
	ld.global.u64 	%rd23, [%rd1];
	cvta.to.global.u64 	%rd24, %rd23;
	mad.lo.s64 	%rd25, %rd2, 12, %rd24;
	ld.global.f32 	%f233, [%rd25];
	ld.global.f32 	%f232, [%rd25+4];
	ld.global.f32 	%f231, [%rd25+8];
$L__BB0_2:
	setp.lt.s64 	%p2, %rd20, 1;
	mov.f32 	%f240, 0f00000000;
	@%p2 bra 	$L__BB0_36;
	cvt.u64.u32 	%rd3, %r1;
	add.s64 	%rd4, %rd20, -1;
	and.b64  	%rd26, %rd4, -4294967296;
	setp.ne.s64 	%p3, %rd26, 0;
	@%p3 bra 	$L__BB0_5;
	cvt.u32.u64 	%r8, %rd3;
	cvt.u32.u64 	%r9, %rd4;
	div.u32 	%r10, %r9, %r8;
	cvt.u64.u32 	%rd40, %r10;
	bra.uni 	$L__BB0_6;
$L__BB0_5:
	div.u64 	%rd40, %rd4, %rd3;
$L__BB0_6:
	shl.b32 	%r11, %r2, 4;
	mov.u32 	%r12, yj;
	add.s32 	%r3, %r12, %r11;
	cvt.u64.u32 	%rd8, %r2;
	mov.b64 	%rd42, 0;
	mov.f32 	%f240, 0f00000000;
	mov.u64 	%rd41, %rd20;
	mov.u64 	%rd43, %rd42;
$L__BB0_7:
	mad.lo.s64 	%rd12, %rd42, %rd3, %rd8;
	setp.ge.s64 	%p4, %rd12, %rd20;
	@%p4 bra 	$L__BB0_9;
	ld.global.u64 	%rd28, [%rd1+8];
	cvta.to.global.u64 	%rd29, %rd28;
	mad.lo.s64 	%rd30, %rd12, 12, %rd29;
	ld.global.f32 	%f39, [%rd30];
	ld.global.f32 	%f40, [%rd30+4];
	ld.global.f32 	%f41, [%rd30+8];
	ld.global.u64 	%rd31, [%rd1+16];
	cvta.to.global.u64 	%rd32, %rd31;
	shl.b64 	%rd33, %rd12, 2;
	add.s64 	%rd34, %rd32, %rd33;
	ld.global.f32 	%f42, [%rd34];
	st.shared.v4.f32 	[%r3], {%f39, %f40, %f41, %f42};
$L__BB0_9:
	setp.le.s64 	%p5, %rd19, %rd2;
	bar.sync 	0;
	@%p5 bra 	$L__BB0_35;
	setp.le.s64 	%p6, %rd20, %rd43;
	mov.f32 	%f239, 0f00000000;
	@%p6 bra 	$L__BB0_34;
	min.s64 	%rd35, %rd41, %rd3;
	max.s64 	%rd44, %rd35, 1;
	mov.f32 	%f239, 0f00000000;
	mov.u32 	%r43, %r12;
$L__BB0_12:
	ld.shared.f32 	%f46, [%r43];
	sub.f32 	%f9, %f233, %f46;
	abs.f32 	%f10, %f9;
	setp.lt.f32 	%p7, %f10, 0f00800000;
	mul.f32 	%f47, %f10, 0f4B800000;
	selp.f32 	%f48, %f47, %f10, %p7;
	selp.f32 	%f49, 0fC1C00000, 0f00000000, %p7;
	mov.b32 	%r14, %f48;
	add.s32 	%r15, %r14, -1060439283;
	and.b32  	%r16, %r15, -8388608;
	sub.s32 	%r17, %r14, %r16;
	mov.b32 	%f50, %r17;
	cvt.rn.f32.s32 	%f51, %r16;
	fma.rn.f32 	%f52, %f51, 0f34000000, %f49;
	add.f32 	%f53, %f50, 0fBF800000;
	add.f32 	%f54, %f50, 0f3F800000;
	rcp.approx.ftz.f32 	%f55, %f54;
	add.f32 	%f56, %f53, %f53;
	mul.f32 	%f57, %f56, %f55;
	mul.f32 	%f58, %f57, %f57;
	sub.f32 	%f59, %f53, %f57;
	add.f32 	%f60, %f59, %f59;
	neg.f32 	%f61, %f57;
	fma.rn.f32 	%f62, %f61, %f53, %f60;
	mul.rn.f32 	%f63, %f55, %f62;
	fma.rn.f32 	%f64, %f58, 0f3A2C32E4, 0f3B52E7DB;
	fma.rn.f32 	%f65, %f64, %f58, 0f3C93BB73;
	fma.rn.f32 	%f66, %f65, %f58, 0f3DF6384F;
	mul.rn.f32 	%f67, %f66, %f58;
	fma.rn.f32 	%f68, %f57, 0f3FB8AA3B, %f52;
	sub.f32 	%f69, %f52, %f68;
	fma.rn.f32 	%f70, %f57, 0f3FB8AA3B, %f69;
	fma.rn.f32 	%f71, %f63, 0f3FB8AA3B, %f70;
	fma.rn.f32 	%f72, %f57, 0f32A55E34, %f71;
	mul.f32 	%f73, %f67, 0f40400000;
	fma.rn.f32 	%f74, %f73, %f63, %f72;
	fma.rn.f32 	%f75, %f67, %f57, %f74;
	add.rn.f32 	%f76, %f68, %f75;
	neg.f32 	%f77, %f68;
	add.rn.f32 	%f78, %f76, %f77;
	neg.f32 	%f79, %f78;
	add.rn.f32 	%f80, %f75, %f79;
	mov.f32 	%f81, 0f40400000;
	mul.rn.f32 	%f82, %f76, %f81;
	neg.f32 	%f83, %f82;
	fma.rn.f32 	%f84, %f76, 0f40400000, %f83;
	fma.rn.f32 	%f85, %f80, 0f40400000, %f84;
	cvt.rni.f32.f32 	%f86, %f82;
	sub.f32 	%f87, %f82, %f86;
	add.f32 	%f88, %f87, %f85;
	fma.rn.f32 	%f89, %f88, 0f391FCB8E, 0f3AAF85ED;
	fma.rn.f32 	%f90, %f89, %f88, 0f3C1D9856;
	fma.rn.f32 	%f91, %f90, %f88, 0f3D6357BB;
	fma.rn.f32 	%f92, %f91, %f88, 0f3E75FDEC;
	fma.rn.f32 	%f93, %f92, %f88, 0f3F317218;
	fma.rn.f32 	%f94, %f93, %f88, 0f3F800000;
	cvt.rzi.s32.f32 	%r18, %f86;
	setp.gt.f32 	%p8, %f86, 0f00000000;
	selp.b32 	%r19, 0, -2097152000, %p8;
	add.s32 	%r20, %r19, 2130706432;
	mov.b32 	%f95, %r20;
	mul.f32 	%f96, %f94, %f95;
	shl.b32 	%r21, %r18, 23;
	sub.s32 	%r22, %r21, %r19;
	mov.b32 	%f97, %r22;
	mul.f32 	%f98, %f96, %f97;
	abs.f32 	%f99, %f82;
	setp.gt.f32 	%p9, %f99, 0f43180000;
	setp.lt.f32 	%p10, %f82, 0f00000000;
	selp.f32 	%f100, 0f00000000, 0f7F800000, %p10;
	selp.f32 	%f11, %f100, %f98, %p9;
	setp.eq.f32 	%p11, %f9, 0f3F800000;
	mov.f32 	%f236, 0f3F800000;
	@%p11 bra 	$L__BB0_19;
	setp.num.f32 	%p12, %f10, %f10;
	@%p12 bra 	$L__BB0_15;
	mov.f32 	%f101, 0f40400000;
	add.rn.f32 	%f236, %f9, %f101;
	bra.uni 	$L__BB0_19;
$L__BB0_15:
	setp.neu.f32 	%p13, %f9, 0f00000000;
	setp.neu.f32 	%p14, %f10, 0f7F800000;
	and.pred  	%p15, %p13, %p14;
	@%p15 bra 	$L__BB0_17;
	add.f32 	%f236, %f9, %f9;
	bra.uni 	$L__BB0_19;
$L__BB0_17:
	setp.geu.f32 	%p16, %f9, 0f00000000;
	mov.f32 	%f236, %f11;
	@%p16 bra 	$L__BB0_19;
	neg.f32 	%f236, %f11;
$L__BB0_19:
	ld.shared.f32 	%f103, [%r43+4];
	sub.f32 	%f16, %f232, %f103;
	abs.f32 	%f17, %f16;
	setp.lt.f32 	%p17, %f17, 0f00800000;
	mul.f32 	%f104, %f17, 0f4B800000;
	selp.f32 	%f105, %f104, %f17, %p17;
	selp.f32 	%f106, 0fC1C00000, 0f00000000, %p17;
	mov.b32 	%r23, %f105;
	add.s32 	%r24, %r23, -1060439283;
	and.b32  	%r25, %r24, -8388608;
	sub.s32 	%r26, %r23, %r25;
	mov.b32 	%f107, %r26;
	cvt.rn.f32.s32 	%f108, %r25;
	fma.rn.f32 	%f109, %f108, 0f34000000, %f106;
	add.f32 	%f110, %f107, 0fBF800000;
	add.f32 	%f111, %f107, 0f3F800000;
	rcp.approx.ftz.f32 	%f112, %f111;
	add.f32 	%f113, %f110, %f110;
	mul.f32 	%f114, %f113, %f112;
	mul.f32 	%f115, %f114, %f114;
	sub.f32 	%f116, %f110, %f114;
	add.f32 	%f117, %f116, %f116;
	neg.f32 	%f118, %f114;
	fma.rn.f32 	%f119, %f118, %f110, %f117;
	mul.rn.f32 	%f120, %f112, %f119;
	fma.rn.f32 	%f121, %f115, 0f3A2C32E4, 0f3B52E7DB;
	fma.rn.f32 	%f122, %f121, %f115, 0f3C93BB73;
	fma.rn.f32 	%f123, %f122, %f115, 0f3DF6384F;
	mul.rn.f32 	%f124, %f123, %f115;
	fma.rn.f32 	%f125, %f114, 0f3FB8AA3B, %f109;
	sub.f32 	%f126, %f109, %f125;
	fma.rn.f32 	%f127, %f114, 0f3FB8AA3B, %f126;
	fma.rn.f32 	%f128, %f120, 0f3FB8AA3B, %f127;
	fma.rn.f32 	%f129, %f114, 0f32A55E34, %f128;
	mul.f32 	%f130, %f124, 0f40400000;
	fma.rn.f32 	%f131, %f130, %f120, %f129;
	fma.rn.f32 	%f132, %f124, %f114, %f131;
	add.rn.f32 	%f133, %f125, %f132;
	neg.f32 	%f134, %f125;
	add.rn.f32 	%f135, %f133, %f134;
	neg.f32 	%f136, %f135;
	add.rn.f32 	%f137, %f132, %f136;
	mov.f32 	%f138, 0f40400000;
	mul.rn.f32 	%f139, %f133, %f138;
	neg.f32 	%f140, %f139;
	fma.rn.f32 	%f141, %f133, 0f40400000, %f140;
	fma.rn.f32 	%f142, %f137, 0f40400000, %f141;
	cvt.rni.f32.f32 	%f143, %f139;
	sub.f32 	%f144, %f139, %f143;
	add.f32 	%f145, %f144, %f142;
	fma.rn.f32 	%f146, %f145, 0f391FCB8E, 0f3AAF85ED;
	fma.rn.f32 	%f147, %f146, %f145, 0f3C1D9856;
	fma.rn.f32 	%f148, %f147, %f145, 0f3D6357BB;
	fma.rn.f32 	%f149, %f148, %f145, 0f3E75FDEC;
	fma.rn.f32 	%f150, %f149, %f145, 0f3F317218;
	fma.rn.f32 	%f151, %f150, %f145, 0f3F800000;
	cvt.rzi.s32.f32 	%r27, %f143;
	setp.gt.f32 	%p18, %f143, 0f00000000;
	selp.b32 	%r28, 0, -2097152000, %p18;
	add.s32 	%r29, %r28, 2130706432;
	mov.b32 	%f152, %r29;
	mul.f32 	%f153, %f151, %f152;
	shl.b32 	%r30, %r27, 23;
	sub.s32 	%r31, %r30, %r28;
	mov.b32 	%f154, %r31;
	mul.f32 	%f155, %f153, %f154;
	abs.f32 	%f156, %f139;
	setp.gt.f32 	%p19, %f156, 0f43180000;
	setp.lt.f32 	%p20, %f139, 0f00000000;
	selp.f32 	%f157, 0f00000000, 0f7F800000, %p20;
	selp.f32 	%f18, %f157, %f155, %p19;
	setp.eq.f32 	%p21, %f16, 0f3F800000;
	mov.f32 	%f237, 0f3F800000;
	@%p21 bra 	$L__BB0_26;
	setp.nan.f32 	%p22, %f17, %f17;
	@%p22 bra 	$L__BB0_25;
	setp.eq.f32 	%p23, %f16, 0f00000000;
	setp.eq.f32 	%p24, %f17, 0f7F800000;
	or.pred  	%p25, %p23, %p24;
	@%p25 bra 	$L__BB0_24;
	setp.geu.f32 	%p26, %f16, 0f00000000;
	mov.f32 	%f237, %f18;
	@%p26 bra 	$L__BB0_26;
	neg.f32 	%f237, %f18;
	bra.uni 	$L__BB0_26;
$L__BB0_24:
	add.f32 	%f237, %f16, %f16;
	bra.uni 	$L__BB0_26;
$L__BB0_25:
	mov.f32 	%f158, 0f40400000;
	add.rn.f32 	%f237, %f16, %f158;
$L__BB0_26:
	add.f32 	%f160, %f236, 0f00000000;
	add.f32 	%f23, %f160, %f237;
	ld.shared.f32 	%f161, [%r43+8];
	sub.f32 	%f24, %f231, %f161;
	abs.f32 	%f25, %f24;
	setp.lt.f32 	%p27, %f25, 0f00800000;
	mul.f32 	%f162, %f25, 0f4B800000;
	selp.f32 	%f163, %f162, %f25, %p27;
	selp.f32 	%f164, 0fC1C00000, 0f00000000, %p27;
	mov.b32 	%r32, %f163;
	add.s32 	%r33, %r32, -1060439283;
	and.b32  	%r34, %r33, -8388608;
	sub.s32 	%r35, %r32, %r34;
	mov.b32 	%f165, %r35;
	cvt.rn.f32.s32 	%f166, %r34;
	fma.rn.f32 	%f167, %f166, 0f34000000, %f164;
	add.f32 	%f168, %f165, 0fBF800000;
	add.f32 	%f169, %f165, 0f3F800000;
	rcp.approx.ftz.f32 	%f170, %f169;
	add.f32 	%f171, %f168, %f168;
	mul.f32 	%f172, %f171, %f170;
	mul.f32 	%f173, %f172, %f172;
	sub.f32 	%f174, %f168, %f172;
	add.f32 	%f175, %f174, %f174;
	neg.f32 	%f176, %f172;
	fma.rn.f32 	%f177, %f176, %f168, %f175;
	mul.rn.f32 	%f178, %f170, %f177;
	fma.rn.f32 	%f179, %f173, 0f3A2C32E4, 0f3B52E7DB;
	fma.rn.f32 	%f180, %f179, %f173, 0f3C93BB73;
	fma.rn.f32 	%f181, %f180, %f173, 0f3DF6384F;
	mul.rn.f32 	%f182, %f181, %f173;
	fma.rn.f32 	%f183, %f172, 0f3FB8AA3B, %f167;
	sub.f32 	%f184, %f167, %f183;
	fma.rn.f32 	%f185, %f172, 0f3FB8AA3B, %f184;
	fma.rn.f32 	%f186, %f178, 0f3FB8AA3B, %f185;
	fma.rn.f32 	%f187, %f172, 0f32A55E34, %f186;
	mul.f32 	%f188, %f182, 0f40400000;
	fma.rn.f32 	%f189, %f188, %f178, %f187;
	fma.rn.f32 	%f190, %f182, %f172, %f189;
	add.rn.f32 	%f191, %f183, %f190;
	neg.f32 	%f192, %f183;
	add.rn.f32 	%f193, %f191, %f192;
	neg.f32 	%f194, %f193;
	add.rn.f32 	%f195, %f190, %f194;
	mov.f32 	%f196, 0f40400000;
	mul.rn.f32 	%f197, %f191, %f196;
	neg.f32 	%f198, %f197;
	fma.rn.f32 	%f199, %f191, 0f40400000, %f198;
	fma.rn.f32 	%f200, %f195, 0f40400000, %f199;
	cvt.rni.f32.f32 	%f201, %f197;
	sub.f32 	%f202, %f197, %f201;
	add.f32 	%f203, %f202, %f200;
	fma.rn.f32 	%f204, %f203, 0f391FCB8E, 0f3AAF85ED;
	fma.rn.f32 	%f205, %f204, %f203, 0f3C1D9856;
	fma.rn.f32 	%f206, %f205, %f203, 0f3D6357BB;
	fma.rn.f32 	%f207, %f206, %f203, 0f3E75FDEC;
	fma.rn.f32 	%f208, %f207, %f203, 0f3F317218;
	fma.rn.f32 	%f209, %f208, %f203, 0f3F800000;
	cvt.rzi.s32.f32 	%r36, %f201;
	setp.gt.f32 	%p28, %f201, 0f00000000;
	selp.b32 	%r37, 0, -2097152000, %p28;
	add.s32 	%r38, %r37, 2130706432;
	mov.b32 	%f210, %r38;
	mul.f32 	%f211, %f209, %f210;
	shl.b32 	%r39, %r36, 23;
	sub.s32 	%r40, %r39, %r37;
	mov.b32 	%f212, %r40;
	mul.f32 	%f213, %f211, %f212;
	abs.f32 	%f214, %f197;
	setp.gt.f32 	%p29, %f214, 0f43180000;
	setp.lt.f32 	%p30, %f197, 0f00000000;
	selp.f32 	%f215, 0f00000000, 0f7F800000, %p30;
	selp.f32 	%f26, %f215, %f213, %p29;
	setp.eq.f32 	%p31, %f24, 0f3F800000;
	mov.f32 	%f238, 0f3F800000;
	@%p31 bra 	$L__BB0_33;
	setp.nan.f32 	%p32, %f25, %f25;
	@%p32 bra 	$L__BB0_32;
	setp.eq.f32 	%p33, %f24, 0f00000000;
	setp.eq.f32 	%p34, %f25, 0f7F800000;
	or.pred  	%p35, %p33, %p34;
	@%p35 bra 	$L__BB0_31;
	setp.geu.f32 	%p36, %f24, 0f00000000;
	mov.f32 	%f238, %f26;
	@%p36 bra 	$L__BB0_33;
	neg.f32 	%f238, %f26;
	bra.uni 	$L__BB0_33;
$L__BB0_31:
	add.f32 	%f238, %f24, %f24;
	bra.uni 	$L__BB0_33;
$L__BB0_32:
	mov.f32 	%f216, 0f40400000;
	add.rn.f32 	%f238, %f24, %f216;
$L__BB0_33:
	add.f32 	%f217, %f23, %f238;
	ld.shared.f32 	%f218, [%r43+12];
	fma.rn.f32 	%f219, %f217, 0fBBBB989D, 0f3F000000;
	cvt.sat.f32.f32 	%f220, %f219;
	mov.f32 	%f221, 0f4B400001;
	mov.f32 	%f222, 0f437C0000;
	fma.rm.f32 	%f223, %f220, %f222, %f221;
	add.f32 	%f224, %f223, 0fCB40007F;
	neg.f32 	%f225, %f224;
	fma.rn.f32 	%f226, %f217, 0fBFB8AA3B, %f225;
	fma.rn.f32 	%f227, %f217, 0fB2A57060, %f226;
	mov.b32 	%r41, %f223;
	shl.b32 	%r42, %r41, 23;
	mov.b32 	%f228, %r42;
	ex2.approx.ftz.f32 	%f229, %f227;
	mul.f32 	%f230, %f229, %f228;
	fma.rn.f32 	%f239, %f218, %f230, %f239;
	add.s32 	%r43, %r43, 16;
	add.s64 	%rd44, %rd44, -1;
	setp.ne.s64 	%p37, %rd44, 0;
	@%p37 bra 	$L__BB0_12;
$L__BB0_34:
	add.f32 	%f240, %f240, %f239;
$L__BB0_35:
	bar.sync 	0;
	add.s64 	%rd43, %rd43, %rd3;
	add.s64 	%rd17, %rd42, 1;
	sub.s64 	%rd41, %rd41, %rd3;
	setp.ne.s64 	%p38, %rd42, %rd40;
	mov.u64 	%rd42, %rd17;
	@%p38 bra 	$L__BB0_7;
$L__BB0_36:
	setp.le.s64 	%p39, %rd19, %rd2;
	@%p39 bra 	$L__BB0_38;
	ld.param.u64 	%rd39, [GpuConv1DOnDevice_param_2];
	cvta.to.global.u64 	%rd36, %rd39;
	shl.b64 	%rd37, %rd2, 2;
	add.s64 	%rd38, %rd36, %rd37;
	st.global.f32 	[%rd38], %f240;
$L__BB0_38:
	ret;

}


// ===== COMPILED SASS (sm_100) =====

	.target	sm_100

	.elftype	@"ET_EXEC"


//--------------------- .note.nv.tkinfo           --------------------------
	.section	.note.nv.tkinfo,"",@"SHT_NOTE"
	.sectionflags	@"SHF_NOTE_NV_TKINFO"
	.tkinfo
        /*0018*/ 	.word	0x00000002
        /*0030*/ 	.string	""
        /*0030*/ 	.string	"ptxas"
        /*0030*/ 	.string	"Cuda compilation tools, release 13.0, V13.0.88"
        /*0030*/ 	.string	"Build cuda_13.0.r13.0/compiler.36424714_0"
        /*0030*/ 	.string	"-arch sm_100 -m 64 "



//--------------------- .note.nv.cuinfo           --------------------------
	.section	.note.nv.cuinfo,"",@"SHT_NOTE"
	.sectionflags	@"SHF_NOTE_NV_CUINFO"
        /*0018*/ 	.short	0x0002
        /*001a*/ 	.short	0x0064
        /*001c*/ 	.short	0x0082
	.zero		2


//--------------------- .nv.info                  --------------------------
	.section	.nv.info,"",@"SHT_CUDA_INFO"
	.align	4


	//----- nvinfo : EIATTR_REGCOUNT
	.align		4
        /*0000*/ 	.byte	0x04, 0x2f
        /*0002*/ 	.short	(.L_1 - .L_0)
	.align		4
.L_0:
        /*0004*/ 	.word	index@(GpuConv1DOnDevice)
        /*0008*/ 	.word	0x0000001e


	//----- nvinfo : EIATTR_FRAME_SIZE
	.align		4
.L_1:
        /*000c*/ 	.byte	0x04, 0x11
        /*000e*/ 	.short	(.L_3 - .L_2)
	.align		4
.L_2:
        /*0010*/ 	.word	index@($__internal_0_$__cuda_sm20_div_u64)
        /*0014*/ 	.word	0x00000000


	//----- nvinfo : EIATTR_FRAME_SIZE
	.align		4
.L_3:
        /*0018*/ 	.byte	0x04, 0x11
        /*001a*/ 	.short	(.L_5 - .L_4)
	.align		4
.L_4:
        /*001c*/ 	.word	index@(GpuConv1DOnDevice)
        /*0020*/ 	.word	0x00000000


	//----- nvinfo : EIATTR_MIN_STACK_SIZE
	.align		4
.L_5:
        /*0024*/ 	.byte	0x04, 0x12
        /*0026*/ 	.short	(.L_7 - .L_6)
	.align		4
.L_6:
        /*0028*/ 	.word	index@(GpuConv1DOnDevice)
        /*002c*/ 	.word	0x00000000
.L_7:


//--------------------- .nv.compat                --------------------------
	.section	.nv.compat,"",@"SHT_CUDA_COMPAT_INFO"
	.align	4
        /*0000*/ 	.byte	0x02, 0x09, 0x00, 0x00, 0x02, 0x02, 0x01, 0x00, 0x02, 0x05, 0x05, 0x00, 0x03, 0x07, 0x01, 0x01
        /*0010*/ 	.byte	0x02, 0x03, 0x00, 0x00, 0x02, 0x06, 0x01, 0x00, 0x04, 0x0b, 0x08, 0x00, 0x01, 0x00, 0x00, 0x00
        /*0020*/ 	.byte	0x00, 0x00, 0x00, 0x00


//--------------------- .nv.info.GpuConv1DOnDevice --------------------------
	.section	.nv.info.GpuConv1DOnDevice,"",@"SHT_CUDA_INFO"
	.sectionflags	@""
	.align	4


	//----- nvinfo : EIATTR_CUDA_API_VERSION
	.align		4
        /*0000*/ 	.byte	0x04, 0x37
        /*0002*/ 	.short	(.L_9 - .L_8)
.L_8:
        /*0004*/ 	.word	0x00000082


	//----- nvinfo : EIATTR_KPARAM_INFO
	.align		4
.L_9:
        /*0008*/ 	.byte	0x04, 0x17
        /*000a*/ 	.short	(.L_11 - .L_10)
.L_10:
        /*000c*/ 	.word	0x00000000
        /*0010*/ 	.short	0x0003
        /*0012*/ 	.short	0x0018
        /*0014*/ 	.byte	0x00, 0xf5, 0x21, 0x00


	//----- nvinfo : EIATTR_KPARAM_INFO
	.align		4
.L_11:
        /*0018*/ 	.byte	0x04, 0x17
        /*001a*/ 	.short	(.L_13 - .L_12)
.L_12:
        /*001c*/ 	.word	0x00000000
        /*0020*/ 	.short	0x0002
        /*0022*/ 	.short	0x0010
        /*0024*/ 	.byte	0x00, 0xf5, 0x21, 0x00


	//----- nvinfo : EIATTR_KPARAM_INFO
	.align		4
.L_13:
        /*0028*/ 	.byte	0x04, 0x17
        /*002a*/ 	.short	(.L_15 - .L_14)
.L_14:
        /*002c*/ 	.word	0x00000000
        /*0030*/ 	.short	0x0001
        /*0032*/ 	.short	0x0008
        /*0034*/ 	.byte	0x00, 0xf0, 0x21, 0x00


	//----- nvinfo : EIATTR_KPARAM_INFO
	.align		4
.L_15:
        /*0038*/ 	.byte	0x04, 0x17
        /*003a*/ 	.short	(.L_17 - .L_16)
.L_16:
        /*003c*/ 	.word	0x00000000
        /*0040*/ 	.short	0x0000
        /*0042*/ 	.short	0x0000
        /*0044*/ 	.byte	0x00, 0xf0, 0x21, 0x00


	//----- nvinfo : EIATTR_SPARSE_MMA_MASK
	.align		4
.L_17:
        /*0048*/ 	.byte	0x03, 0x50
        /*004a*/ 	.short	0x0000


	//----- nvinfo : EIATTR_MAXREG_COUNT
	.align		4
        /*004c*/ 	.byte	0x03, 0x1b
        /*004e*/ 	.short	0x00ff


	//----- nvinfo : EIATTR_NUM_BARRIERS
	.align		4
        /*0050*/ 	.byte	0x02, 0x4c
        /*0052*/ 	.byte	0x01
	.zero		1


	//----- nvinfo : EIATTR_MERCURY_ISA_VERSION
	.align		4
        /*0054*/ 	.byte	0x03, 0x5f
        /*0056*/ 	.short	0x0101


	//----- nvinfo : EIATTR_VRC_CTA_INIT_COUNT
	.align		4
        /*0058*/ 	.byte	0x02, 0x4a
	.zero		1
	.zero		1


	//----- nvinfo : EIATTR_EXIT_INSTR_OFFSETS
	.align		4
        /*005c*/ 	.byte	0x04, 0x1c
        /*005e*/ 	.short	(.L_19 - .L_18)


	//   ....[0]....
.L_18:
        /*0060*/ 	.word	0x000016e0


	//   ....[1]....
        /*0064*/ 	.word	0x00001730


	//----- nvinfo : EIATTR_CRS_STACK_SIZE
	.align		4
.L_19:
        /*0068*/ 	.byte	0x04, 0x1e
        /*006a*/ 	.short	(.L_21 - .L_20)
.L_20:
        /*006c*/ 	.word	0x00000000


	//----- nvinfo : EIATTR_CBANK_PARAM_SIZE
	.align		4
.L_21:
        /*0070*/ 	.byte	0x03, 0x19
        /*0072*/ 	.short	0x0020


	//----- nvinfo : EIATTR_PARAM_CBANK
	.align		4
        /*0074*/ 	.byte	0x04, 0x0a
        /*0076*/ 	.short	(.L_23 - .L_22)
	.align		4
.L_22:
        /*0078*/ 	.word	index@(.nv.constant0.GpuConv1DOnDevice)
        /*007c*/ 	.short	0x0380
        /*007e*/ 	.short	0x0020


	//----- nvinfo : EIATTR_SW_WAR
	.align		4
.L_23:
        /*0080*/ 	.byte	0x04, 0x36
        /*0082*/ 	.short	(.L_25 - .L_24)
.L_24:
        /*0084*/ 	.word	0x00000008
.L_25:


//--------------------- .nv.callgraph             --------------------------
	.section	.nv.callgraph,"",@"SHT_CUDA_CALLGRAPH"
	.align	4
	.sectionentsize	8
	.align		4
        /*0000*/ 	.word	0x00000000
	.align		4
        /*0004*/ 	.word	0xffffffff
	.align		4
        /*0008*/ 	.word	0x00000000
	.align		4
        /*000c*/ 	.word	0xfffffffe
	.align		4
        /*0010*/ 	.word	0x00000000
	.align		4
        /*0014*/ 	.word	0xfffffffd
	.align		4
        /*0018*/ 	.word	0x00000000
	.align		4
        /*001c*/ 	.word	0xfffffffc


//--------------------- .text.GpuConv1DOnDevice   --------------------------
	.section	.text.GpuConv1DOnDevice,"ax",@progbits
	.align	128
        .global         GpuConv1DOnDevice
        .type           GpuConv1DOnDevice,@function
        .size           GpuConv1DOnDevice,(.L_x_19 - GpuConv1DOnDevice)
        .other          GpuConv1DOnDevice,@"STO_CUDA_ENTRY STV_DEFAULT"
GpuConv1DOnDevice:
.text.GpuConv1DOnDevice:
[----:B------:R-:W-:Y:S01]  /*0000*/  LDC R1, c[0x0][0x37c] ;  /* 0x0000df00ff017b82 */ /* 0x000fe20000000800 */
[----:B------:R-:W0:Y:S01]  /*0010*/  S2R R0, SR_TID.X ;  /* 0x0000000000007919 */ /* 0x000e220000002100 */
[----:B------:R-:W0:Y:S01]  /*0020*/  LDCU UR9, c[0x0][0x360] ;  /* 0x00006c00ff0977ac */ /* 0x000e220008000800 */
[----:B------:R-:W0:Y:S01]  /*0030*/  S2R R3, SR_CTAID.X ;  /* 0x0000000000037919 */ /* 0x000e220000002500 */
[----:B------:R-:W1:Y:S01]  /*0040*/  LDCU.64 UR4, c[0x0][0x380] ;  /* 0x00007000ff0477ac */ /* 0x000e620008000a00 */
[----:B------:R-:W2:Y:S01]  /*0050*/  LDCU.64 UR12, c[0x0][0x358] ;  /* 0x00006b00ff0c77ac */ /* 0x000ea20008000a00 */
[----:B------:R-:W3:Y:S01]  /*0060*/  LDCU.64 UR6, c[0x0][0x388] ;  /* 0x00007100ff0677ac */ /* 0x000ee20008000a00 */
[----:B0-----:R-:W-:-:S05]  /*0070*/  IMAD R8, R3, UR9, R0 ;  /* 0x0000000903087c24 */ /* 0x001fca000f8e0200 */
[----:B-1----:R-:W-:-:S04]  /*0080*/  ISETP.GE.U32.AND P0, PT, R8, UR4, PT ;  /* 0x0000000408007c0c */ /* 0x002fc8000bf06070 */
[----:B------:R-:W-:-:S13]  /*0090*/  ISETP.GE.AND.EX P0, PT, RZ, UR5, PT, P0 ;  /* 0x00000005ff007c0c */ /* 0x000fda000bf06300 */
[----:B------:R-:W2:Y:S02]  /*00a0*/  @!P0 LDC.64 R2, c[0x0][0x398] ;  /* 0x0000e600ff028b82 */ /* 0x000ea40000000a00 */
[----:B--2---:R-:W2:Y:S01]  /*00b0*/  @!P0 LDG.E.64 R2, desc[UR12][R2.64] ;  /* 0x0000000c02028981 */ /* 0x004ea2000c1e1b00 */
[----:B------:R-:W-:Y:S01]  /*00c0*/  @!P0 MOV R7, RZ ;  /* 0x000000ff00078202 */ /* 0x000fe20000000f00 */
[----:B---3--:R-:W-:Y:S01]  /*00d0*/  UISETP.GE.U32.AND UP0, UPT, UR6, 0x1, UPT ;  /* 0x000000010600788c */ /* 0x008fe2000bf06070 */
[----:B--2---:R-:W-:-:S05]  /*00e0*/  @!P0 IMAD.WIDE.U32 R4, R8, 0xc, R2 ;  /* 0x0000000c08048825 */ /* 0x004fca00078e0002 */
[----:B------:R-:W-:-:S05]  /*00f0*/  @!P0 IADD3 R5, PT, PT, R5, R7, RZ ;  /* 0x0000000705058210 */ /* 0x000fca0007ffe0ff */
[----:B------:R0:W5:Y:S04]  /*0100*/  @!P0 LDG.E R9, desc[UR12][R4.64] ;  /* 0x0000000c04098981 */ /* 0x000168000c1e1900 */
[----:B------:R0:W5:Y:S04]  /*0110*/  @!P0 LDG.E R10, desc[UR12][R4.64+0x4] ;  /* 0x0000040c040a8981 */ /* 0x000168000c1e1900 */
[----:B------:R0:W5:Y:S01]  /*0120*/  @!P0 LDG.E R11, desc[UR12][R4.64+0x8] ;  /* 0x0000080c040b8981 */ /* 0x000162000c1e1900 */
[----:B------:R-:W-:Y:S01]  /*0130*/  UISETP.GE.AND.EX UP0, UPT, UR7, URZ, UPT, UP0 ;  /* 0x000000ff0700728c */ /* 0x000fe2000bf06300 */
[----:B------:R-:W-:-:S08]  /*0140*/  HFMA2 R12, -RZ, RZ, 0, 0 ;  /* 0x00000000ff0c7431 */ /* 0x000fd000000001ff */
[----:B0-----:R-:W-:Y:S05]  /*0150*/  BRA.U !UP0, `(.L_x_0) ;  /* 0x0000001508547547 */ /* 0x001fea000b800000 */
[----:B------:R-:W-:-:S04]  /*0160*/  UIADD3 UR6, UP0, UPT, UR6, -0x1, URZ ;  /* 0xffffffff06067890 */ /* 0x000fc8000ff1e0ff */
[----:B------:R-:W-:-:S04]  /*0170*/  UIADD3.X UR7, UPT, UPT, UR7, -0x1, URZ, UP0, !UPT ;  /* 0xffffffff07077890 */ /* 0x000fc800087fe4ff */
[----:B------:R-:W-:-:S09]  /*0180*/  UISETP.NE.U32.AND UP0, UPT, UR7, URZ, UPT ;  /* 0x000000ff0700728c */ /* 0x000fd2000bf05070 */
[----:B------:R-:W-:Y:S05]  /*0190*/  BRA.U UP0, `(.L_x_1) ;  /* 0x0000000100587547 */ /* 0x000fea000b800000 */
[----:B------:R-:W0:Y:S01]  /*01a0*/  I2F.U32.RP R2, UR9 ;  /* 0x0000000900027d06 */ /* 0x000e220008209000 */
[----:B------:R-:W-:Y:S01]  /*01b0*/  UMOV UR4, URZ ;  /* 0x000000ff00047c82 */ /* 0x000fe20008000000 */
[----:B------:R-:W-:-:S06]  /*01c0*/  UISETP.NE.U32.AND UP2, UPT, UR9, URZ, UPT ;  /* 0x000000ff0900728c */ /* 0x000fcc000bf45070 */
[----:B0-----:R-:W0:Y:S02]  /*01d0*/  MUFU.RCP R2, R2 ;  /* 0x0000000200027308 */ /* 0x001e240000001000 */
[----:B0-----:R-:W-:-:S06]  /*01e0*/  IADD3 R3, PT, PT, R2, 0xffffffe, RZ ;  /* 0x0ffffffe02037810 */ /* 0x001fcc0007ffe0ff */
[----:B------:R-:W0:Y:S02]  /*01f0*/  F2I.FTZ.U32.TRUNC.NTZ R3, R3 ;  /* 0x0000000300037305 */ /* 0x000e24000021f000 */
[----:B0-----:R-:W-:Y:S01]  /*0200*/  R2UR UR5, R3 ;  /* 0x00000000030572ca */ /* 0x001fe200000e0000 */
[----:B------:R-:W-:-:S12]  /*0210*/  HFMA2 R3, -RZ, RZ, 0, 0 ;  /* 0x00000000ff037431 */ /* 0x000fd800000001ff */
[----:B------:R-:W-:-:S04]  /*0220*/  UIADD3 UR7, UPT, UPT, URZ, -UR5, URZ ;  /* 0x80000005ff077290 */ /* 0x000fc8000fffe0ff */
[----:B------:R-:W-:-:S04]  /*0230*/  UIMAD UR7, UR7, UR9, URZ ;  /* 0x00000009070772a4 */ /* 0x000fc8000f8e02ff */
[----:B------:R-:W-:-:S04]  /*0240*/  UIMAD.WIDE.U32 UR4, UR5, UR7, UR4 ;  /* 0x00000007050472a5 */ /* 0x000fc8000f8e0004 */
[----:B------:R-:W-:-:S04]  /*0250*/  UIMAD.WIDE.U32 UR4, UR5, UR6, URZ ;  /* 0x00000006050472a5 */ /* 0x000fc8000f8e00ff */
[----:B------:R-:W-:-:S04]  /*0260*/  UIADD3 UR4, UPT, UPT, -UR5, URZ, URZ ;  /* 0x000000ff05047290 */ /* 0x000fc8000fffe1ff */
[----:B------:R-:W-:-:S04]  /*0270*/  UIMAD UR4, UR9, UR4, UR6 ;  /* 0x00000004090472a4 */ /* 0x000fc8000f8e0206 */
[----:B------:R-:W-:-:S11]  /*0280*/  UISETP.GE.U32.AND UP0, UPT, UR4, UR9, UPT ;  /* 0x000000090400728c */ /* 0x000fd6000bf06070 */
[----:B------:R-:W-:Y:S02]  /*0290*/  @UP0 UIADD3 UR4, UPT, UPT, UR4, -UR9, URZ ;  /* 0x8000000904040290 */ /* 0x000fe4000fffe0ff */
[----:B------:R-:W-:Y:S02]  /*02a0*/  @UP0 UIADD3 UR5, UPT, UPT, UR5, 0x1, URZ ;  /* 0x0000000105050890 */ /* 0x000fe4000fffe0ff */
[----:B------:R-:W-:-:S11]  /*02b0*/  UISETP.GE.U32.AND UP1, UPT, UR4, UR9, UPT ;  /* 0x000000090400728c */ /* 0x000fd6000bf26070 */
[----:B------:R-:W-:Y:S02]  /*02c0*/  @UP1 UIADD3 UR5, UPT, UPT, UR5, 0x1, URZ ;  /* 0x0000000105051890 */ /* 0x000fe4000fffe0ff */
[----:B------:R-:W-:-:S06]  /*02d0*/  @!UP2 ULOP3.LUT UR5, URZ, UR9, URZ, 0x33, !UPT ;  /* 0x00000009ff05a292 */ /* 0x000fcc000f8e33ff */
[----:B------:R-:W-:Y:S01]  /*02e0*/  MOV R2, UR5 ;  /* 0x0000000500027c02 */ /* 0x000fe20008000f00 */
[----:B------:R-:W-:Y:S06]  /*02f0*/  BRA `(.L_x_2) ;  /* 0x0000000000107947 */ /* 0x000fec0003800000 */
.L_x_1:
[----:B------:R-:W-:-:S07]  /*0300*/  MOV R2, 0x320 ;  /* 0x0000032000027802 */ /* 0x000fce0000000f00 */
[----:B-----5:R-:W-:Y:S05]  /*0310*/  CALL.REL.NOINC `($__internal_0_$__cuda_sm20_div_u64) ;  /* 0x0000001400087944 */ /* 0x020fea0003c00000 */
[----:B------:R-:W-:Y:S02]  /*0320*/  MOV R2, R4 ;  /* 0x0000000400027202 */ /* 0x000fe40000000f00 */
[----:B------:R-:W-:-:S07]  /*0330*/  MOV R3, R5 ;  /* 0x0000000500037202 */ /* 0x000fce0000000f00 */
.L_x_2:
[----:B------:R-:W0:Y:S01]  /*0340*/  S2UR UR8, SR_CgaCtaId ;  /* 0x00000000000879c3 */ /* 0x000e220000008800 */
[----:B------:R-:W-:Y:S01]  /*0350*/  UMOV UR4, 0x400 ;  /* 0x0000040000047882 */ /* 0x000fe20000000000 */
[----:B------:R-:W-:Y:S01]  /*0360*/  MOV R12, RZ ;  /* 0x000000ff000c7202 */ /* 0x000fe20000000f00 */
[----:B------:R-:W1:Y:S01]  /*0370*/  LDCU.64 UR14, c[0x0][0x388] ;  /* 0x00007100ff0e77ac */ /* 0x000e620008000a00 */
[----:B------:R-:W-:Y:S01]  /*0380*/  UMOV UR6, URZ ;  /* 0x000000ff00067c82 */ /* 0x000fe20008000000 */
[----:B------:R-:W-:Y:S01]  /*0390*/  UMOV UR7, URZ ;  /* 0x000000ff00077c82 */ /* 0x000fe20008000000 */
[----:B------:R-:W-:Y:S01]  /*03a0*/  UMOV UR5, URZ ;  /* 0x000000ff00057c82 */ /* 0x000fe20008000000 */
[----:B0-----:R-:W-:-:S03]  /*03b0*/  ULEA UR8, UR8, UR4, 0x18 ;  /* 0x0000000408087291 */ /* 0x001fc6000f8ec0ff */
[----:B------:R-:W-:-:S03]  /*03c0*/  UMOV UR4, URZ ;  /* 0x000000ff00047c82 */ /* 0x000fc60008000000 */
[----:B-1----:R-:W-:-:S07]  /*03d0*/  LEA R13, R0, UR8, 0x4 ;  /* 0x00000008000d7c11 */ /* 0x002fce000f8e20ff */
.L_x_17:
[----:B0-----:R-:W0:Y:S01]  /*03e0*/  LDCU.64 UR16, c[0x0][0x388] ;  /* 0x00007100ff1077ac */ /* 0x001e220008000a00 */
[----:B------:R-:W-:Y:S01]  /*03f0*/  HFMA2 R5, -RZ, RZ, 0, 0 ;  /* 0x00000000ff057431 */ /* 0x000fe200000001ff */
[----:B------:R-:W-:Y:S02]  /*0400*/  MOV R7, UR6 ;  /* 0x0000000600077c02 */ /* 0x000fe40008000f00 */
[----:B------:R-:W-:Y:S01]  /*0410*/  MOV R4, R0 ;  /* 0x0000000000047202 */ /* 0x000fe20000000f00 */
[----:B------:R-:W-:-:S04]  /*0420*/  UIMAD UR10, UR7, UR9, URZ ;  /* 0x00000009070a72a4 */ /* 0x000fc8000f8e02ff */
[----:B------:R-:W-:-:S05]  /*0430*/  IMAD.WIDE.U32 R4, R7, UR9, R4 ;  /* 0x0000000907047c25 */ /* 0x000fca000f8e0004 */
[----:B------:R-:W-:Y:S02]  /*0440*/  IADD3 R21, PT, PT, R5, UR10, RZ ;  /* 0x0000000a05157c10 */ /* 0x000fe4000fffe0ff */
[----:B------:R-:W1:Y:S01]  /*0450*/  LDCU.64 UR10, c[0x0][0x380] ;  /* 0x00007000ff0a77ac */ /* 0x000e620008000a00 */
[----:B0-----:R-:W-:-:S04]  /*0460*/  ISETP.GE.U32.AND P0, PT, R4, UR16, PT ;  /* 0x0000001004007c0c */ /* 0x001fc8000bf06070 */
[----:B------:R-:W-:-:S13]  /*0470*/  ISETP.GE.AND.EX P0, PT, R21, UR17, PT, P0 ;  /* 0x0000001115007c0c */ /* 0x000fda000bf06300 */
[----:B------:R-:W0:Y:S02]  /*0480*/  @!P0 LDC.64 R18, c[0x0][0x398] ;  /* 0x0000e600ff128b82 */ /* 0x000e240000000a00 */
[----:B0-----:R-:W2:Y:S04]  /*0490*/  @!P0 LDG.E.64 R14, desc[UR12][R18.64+0x8] ;  /* 0x0000080c120e8981 */ /* 0x001ea8000c1e1b00 */
[----:B------:R-:W3:Y:S01]  /*04a0*/  @!P0 LDG.E.64 R6, desc[UR12][R18.64+0x10] ;  /* 0x0000100c12068981 */ /* 0x000ee2000c1e1b00 */
[----:B------:R-:W-:Y:S02]  /*04b0*/  @!P0 IMAD R5, R21, 0xc, RZ ;  /* 0x0000000c15058824 */ /* 0x000fe400078e02ff */
[C---:B--2---:R-:W-:Y:S01]  /*04c0*/  @!P0 IMAD.WIDE.U32 R16, R4.reuse, 0xc, R14 ;  /* 0x0000000c04108825 */ /* 0x044fe200078e000e */
[----:B---3--:R-:W-:-:S04]  /*04d0*/  @!P0 LEA R14, P1, R4, R6, 0x2 ;  /* 0x00000006040e8211 */ /* 0x008fc800078210ff */
[----:B------:R-:W-:Y:S02]  /*04e0*/  @!P0 IADD3 R17, PT, PT, R17, R5, RZ ;  /* 0x0000000511118210 */ /* 0x000fe40007ffe0ff */
[----:B------:R-:W-:-:S03]  /*04f0*/  @!P0 LEA.HI.X R15, R4, R7, R21, 0x2, P1 ;  /* 0x00000007040f8211 */ /* 0x000fc600008f1415 */
[----:B------:R-:W2:Y:S04]  /*0500*/  @!P0 LDG.E R4, desc[UR12][R16.64] ;  /* 0x0000000c10048981 */ /* 0x000ea8000c1e1900 */
[----:B------:R-:W2:Y:S04]  /*0510*/  @!P0 LDG.E R5, desc[UR12][R16.64+0x4] ;  /* 0x0000040c10058981 */ /* 0x000ea8000c1e1900 */
[----:B------:R-:W2:Y:S04]  /*0520*/  @!P0 LDG.E R6, desc[UR12][R16.64+0x8] ;  /* 0x0000080c10068981 */ /* 0x000ea8000c1e1900 */
[----:B------:R-:W2:Y:S01]  /*0530*/  @!P0 LDG.E R7, desc[UR12][R14.64] ;  /* 0x0000000c0e078981 */ /* 0x000ea2000c1e1900 */
[----:B-1----:R-:W-:Y:S01]  /*0540*/  ISETP.GE.U32.AND P1, PT, R8, UR10, PT ;  /* 0x0000000a08007c0c */ /* 0x002fe2000bf26070 */
[----:B------:R-:W-:Y:S03]  /*0550*/  BSSY.RECONVERGENT B0, `(.L_x_3) ;  /* 0x000010f000007945 */ /* 0x000fe60003800200 */
[----:B------:R-:W-:Y:S01]  /*0560*/  ISETP.GE.AND.EX P1, PT, RZ, UR11, PT, P1 ;  /* 0x0000000bff007c0c */ /* 0x000fe2000bf26310 */
[----:B--2---:R0:W-:Y:S01]  /*0570*/  @!P0 STS.128 [R13], R4 ;  /* 0x000000040d008388 */ /* 0x0041e20000000c00 */
[----:B------:R-:W-:Y:S01]  /*0580*/  BAR.SYNC.DEFER_BLOCKING 0x0 ;  /* 0x0000000000007b1d */ /* 0x000fe20000010000 */
[----:B------:R-:W-:Y:S01]  /*0590*/  ISETP.NE.U32.AND P0, PT, R2, UR6, PT ;  /* 0x0000000602007c0c */ /* 0x000fe2000bf05070 */
[----:B------:R-:W-:-:S03]  /*05a0*/  UIADD3 UR6, UP0, UPT, UR6, 0x1, URZ ;  /* 0x0000000106067890 */ /* 0x000fc6000ff1e0ff */
[----:B------:R-:W-:Y:S01]  /*05b0*/  ISETP.NE.AND.EX P0, PT, R3, UR7, PT, P0 ;  /* 0x0000000703007c0c */ /* 0x000fe2000bf05300 */
[----:B------:R-:W-:-:S05]  /*05c0*/  UIADD3.X UR7, UPT, UPT, URZ, UR7, URZ, UP0, !UPT ;  /* 0x00000007ff077290 */ /* 0x000fca00087fe4ff */
[----:B------:R-:W-:Y:S07]  /*05d0*/  @P1 BRA `(.L_x_4) ;  /* 0x0000001000181947 */ /* 0x000fee0003800000 */
[----:B------:R-:W-:Y:S01]  /*05e0*/  UISETP.GE.U32.AND UP0, UPT, UR4, UR16, UPT ;  /* 0x000000100400728c */ /* 0x000fe2000bf06070 */
[----:B------:R-:W-:-:S03]  /*05f0*/  MOV R14, RZ ;  /* 0x000000ff000e7202 */ /* 0x000fc60000000f00 */
[----:B------:R-:W-:-:S09]  /*0600*/  UISETP.GE.AND.EX UP0, UPT, UR5, UR17, UPT, UP0 ;  /* 0x000000110500728c */ /* 0x000fd2000bf06300 */
[----:B------:R-:W-:Y:S05]  /*0610*/  BRA.U UP0, `(.L_x_5) ;  /* 0x0000001100047547 */ /* 0x000fea000b800000 */
[----:B------:R-:W-:Y:S01]  /*0620*/  UISETP.LT.U32.AND UP0, UPT, UR14, UR9, UPT ;  /* 0x000000090e00728c */ /* 0x000fe2000bf01070 */
[----:B------:R-:W-:Y:S01]  /*0630*/  HFMA2 R14, -RZ, RZ, 0, 0 ;  /* 0x00000000ff0e7431 */ /* 0x000fe200000001ff */
[----:B------:R-:W-:Y:S02]  /*0640*/  MOV R15, UR8 ;  /* 0x00000008000f7c02 */ /* 0x000fe40008000f00 */
[----:B------:R-:W-:-:S04]  /*0650*/  UISETP.LT.AND.EX UP0, UPT, UR15, URZ, UPT, UP0 ;  /* 0x000000ff0f00728c */ /* 0x000fc8000bf01300 */
[----:B------:R-:W-:Y:S02]  /*0660*/  USEL UR10, UR14, UR9, UP0 ;  /* 0x000000090e0a7287 */ /* 0x000fe40008000000 */
[----:B------:R-:W-:Y:S02]  /*0670*/  USEL UR11, UR15, URZ, UP0 ;  /* 0x000000ff0f0b7287 */ /* 0x000fe40008000000 */
[----:B------:R-:W-:-:S04]  /*0680*/  UISETP.GT.U32.AND UP0, UPT, UR10, 0x1, UPT ;  /* 0x000000010a00788c */ /* 0x000fc8000bf04070 */
[----:B------:R-:W-:-:S04]  /*0690*/  UISETP.GT.AND.EX UP0, UPT, UR11, URZ, UPT, UP0 ;  /* 0x000000ff0b00728c */ /* 0x000fc8000bf04300 */
[----:B------:R-:W-:Y:S02]  /*06a0*/  USEL UR10, UR10, 0x1, UP0 ;  /* 0x000000010a0a7887 */ /* 0x000fe40008000000 */
[----:B------:R-:W-:-:S04]  /*06b0*/  USEL UR11, UR11, URZ, UP0 ;  /* 0x000000ff0b0b7287 */ /* 0x000fc80008000000 */
[----:B------:R-:W-:Y:S02]  /*06c0*/  MOV R16, UR10 ;  /* 0x0000000a00107c02 */ /* 0x000fe40008000f00 */
[----:B------:R-:W-:-:S07]  /*06d0*/  MOV R17, UR11 ;  /* 0x0000000b00117c02 */ /* 0x000fce0008000f00 */
.L_x_16:
[----:B0-----:R-:W0:Y:S01]  /*06e0*/  LDS.128 R4, [R15] ;  /* 0x000000000f047984 */ /* 0x001e220000000c00 */
[----:B------:R-:W-:Y:S01]  /*06f0*/  BSSY.RECONVERGENT B1, `(.L_x_6) ;  /* 0x0000049000017945 */ /* 0x000fe20003800200 */
[----:B0----5:R-:W-:-:S04]  /*0700*/  FADD R21, R9, -R4 ;  /* 0x8000000409157221 */ /* 0x021fc80000000000 */
[C---:B------:R-:W-:Y:S01]  /*0710*/  FMUL R18, |R21|.reuse, 16777216 ;  /* 0x4b80000015127820 */ /* 0x040fe20000400200 */
[C---:B------:R-:W-:Y:S02]  /*0720*/  FSETP.GEU.AND P1, PT, |R21|.reuse, 1.175494350822287508e-38, PT ;  /* 0x008000001500780b */ /* 0x040fe40003f2e200 */
[----:B------:R-:W-:Y:S02]  /*0730*/  FSETP.NEU.AND P3, PT, R21, 1, PT ;  /* 0x3f8000001500780b */ /* 0x000fe40003f6d000 */
[----:B------:R-:W-:-:S04]  /*0740*/  FSEL R18, R18, |R21|, !P1 ;  /* 0x4000001512127208 */ /* 0x000fc80004800000 */
[----:B------:R-:W-:-:S04]  /*0750*/  IADD3 R19, PT, PT, R18, -0x3f3504f3, RZ ;  /* 0xc0cafb0d12137810 */ /* 0x000fc80007ffe0ff */
[----:B------:R-:W-:-:S04]  /*0760*/  LOP3.LUT R23, R19, 0xff800000, RZ, 0xc0, !PT ;  /* 0xff80000013177812 */ /* 0x000fc800078ec0ff */
[-C--:B------:R-:W-:Y:S02]  /*0770*/  IADD3 R18, PT, PT, R18, -R23.reuse, RZ ;  /* 0x8000001712127210 */ /* 0x080fe40007ffe0ff */
[----:B------:R-:W-:-:S03]  /*0780*/  I2FP.F32.S32 R25, R23 ;  /* 0x0000001700197245 */ /* 0x000fc60000201400 */
[C---:B------:R-:W-:Y:S01]  /*0790*/  FADD R20, R18.reuse, 1 ;  /* 0x3f80000012147421 */ /* 0x040fe20000000000 */
[----:B------:R-:W-:-:S04]  /*07a0*/  FADD R18, R18, -1 ;  /* 0xbf80000012127421 */ /* 0x000fc80000000000 */
[----:B------:R-:W-:Y:S01]  /*07b0*/  FADD R19, R18, R18 ;  /* 0x0000001212137221 */ /* 0x000fe20000000000 */
[----:B------:R-:W0:Y:S03]  /*07c0*/  MUFU.RCP R20, R20 ;  /* 0x0000001400147308 */ /* 0x000e260000001000 */
[----:B0-----:R-:W-:-:S04]  /*07d0*/  FMUL R19, R20, R19 ;  /* 0x0000001314137220 */ /* 0x001fc80000400000 */
[----:B------:R-:W-:Y:S01]  /*07e0*/  FADD R22, R18, -R19 ;  /* 0x8000001312167221 */ /* 0x000fe20000000000 */
[----:B------:R-:W-:-:S03]  /*07f0*/  FMUL R23, R19, R19 ;  /* 0x0000001313177220 */ /* 0x000fc60000400000 */
[----:B------:R-:W-:Y:S01]  /*0800*/  FADD R27, R22, R22 ;  /* 0x00000016161b7221 */ /* 0x000fe20000000000 */
[----:B------:R-:W-:-:S03]  /*0810*/  FSEL R22, RZ, -24, P1 ;  /* 0xc1c00000ff167808 */ /* 0x000fc60000800000 */
[----:B------:R-:W-:Y:S01]  /*0820*/  FFMA R27, R18, -R19, R27 ;  /* 0x80000013121b7223 */ /* 0x000fe2000000001b */
[----:B------:R-:W-:Y:S01]  /*0830*/  MOV R18, 0x3a2c32e4 ;  /* 0x3a2c32e400127802 */ /* 0x000fe20000000f00 */
[----:B------:R-:W-:Y:S02]  /*0840*/  FFMA R24, R25, 1.1920928955078125e-07, R22 ;  /* 0x3400000019187823 */ /* 0x000fe40000000016 */
[----:B------:R-:W-:Y:S02]  /*0850*/  FMUL R22, R20, R27 ;  /* 0x0000001b14167220 */ /* 0x000fe40000400000 */
[----:B------:R-:W-:Y:S01]  /*0860*/  FFMA R20, R19, 1.4426950216293334961, R24 ;  /* 0x3fb8aa3b13147823 */ /* 0x000fe20000000018 */
[----:B------:R-:W-:-:S03]  /*0870*/  FFMA R26, R23, R18, 0.0032181653659790754318 ;  /* 0x3b52e7db171a7423 */ /* 0x000fc60000000012 */
[----:B------:R-:W-:Y:S01]  /*0880*/  FADD R24, R24, -R20 ;  /* 0x8000001418187221 */ /* 0x000fe20000000000 */
[----:B------:R-:W-:-:S03]  /*0890*/  FFMA R26, R23, R26, 0.018033718690276145935 ;  /* 0x3c93bb73171a7423 */ /* 0x000fc6000000001a */
[----:B------:R-:W-:Y:S01]  /*08a0*/  FFMA R25, R19, 1.4426950216293334961, R24 ;  /* 0x3fb8aa3b13197823 */ /* 0x000fe20000000018 */
[----:B------:R-:W-:-:S03]  /*08b0*/  FFMA R26, R23, R26, 0.12022458761930465698 ;  /* 0x3df6384f171a7423 */ /* 0x000fc6000000001a */
[----:B------:R-:W-:Y:S01]  /*08c0*/  FFMA R24, R22, 1.4426950216293334961, R25 ;  /* 0x3fb8aa3b16187823 */ /* 0x000fe20000000019 */
[----:B------:R-:W-:-:S03]  /*08d0*/  FMUL R26, R23, R26 ;  /* 0x0000001a171a7220 */ /* 0x000fc60000400000 */
[----:B------:R-:W-:Y:S01]  /*08e0*/  FFMA R23, R19, 1.9251366722983220825e-08, R24 ;  /* 0x32a55e3413177823 */ /* 0x000fe20000000018 */
[----:B------:R-:W-:-:S04]  /*08f0*/  FMUL R24, R26, 3 ;  /* 0x404000001a187820 */ /* 0x000fc80000400000 */
[----:B------:R-:W-:-:S04]  /*0900*/  FFMA R23, R22, R24, R23 ;  /* 0x0000001816177223 */ /* 0x000fc80000000017 */
[----:B------:R-:W-:-:S04]  /*0910*/  FFMA R19, R19, R26, R23 ;  /* 0x0000001a13137223 */ /* 0x000fc80000000017 */
[----:B------:R-:W-:-:S04]  /*0920*/  FADD R25, R20, R19 ;  /* 0x0000001314197221 */ /* 0x000fc80000000000 */
[----:B------:R-:W-:Y:S01]  /*0930*/  FMUL R22, R25, 3 ;  /* 0x4040000019167820 */ /* 0x000fe20000400000 */
[----:B------:R-:W-:-:S03]  /*0940*/  FADD R20, -R20, R25 ;  /* 0x0000001914147221 */ /* 0x000fc60000000100 */
[----:B------:R-:W0:Y:S01]  /*0950*/  FRND R23, R22 ;  /* 0x0000001600177307 */ /* 0x000e220000201000 */
[----:B------:R-:W-:Y:S01]  /*0960*/  FADD R20, R19, -R20 ;  /* 0x8000001413147221 */ /* 0x000fe20000000000 */
[----:B------:R-:W-:Y:S01]  /*0970*/  FFMA R25, R25, 3, -R22 ;  /* 0x4040000019197823 */ /* 0x000fe20000000816 */
[----:B------:R-:W-:Y:S02]  /*0980*/  MOV R19, 0x391fcb8e ;  /* 0x391fcb8e00137802 */ /* 0x000fe40000000f00 */
[----:B------:R-:W-:Y:S01]  /*0990*/  FSETP.GEU.AND P2, PT, R22, RZ, PT ;  /* 0x000000ff1600720b */ /* 0x000fe20003f4e000 */
[----:B------:R-:W-:Y:S01]  /*09a0*/  FFMA R20, R20, 3, R25 ;  /* 0x4040000014147823 */ /* 0x000fe20000000019 */
[----:B0-----:R-:W-:Y:S01]  /*09b0*/  FADD R25, R22, -R23 ;  /* 0x8000001716197221 */ /* 0x001fe20000000000 */
[----:B------:R-:W-:Y:S02]  /*09c0*/  FSETP.GT.AND P1, PT, R23, RZ, PT ;  /* 0x000000ff1700720b */ /* 0x000fe40003f24000 */
[----:B------:R-:W0:Y:S01]  /*09d0*/  F2I.NTZ R23, R22 ;  /* 0x0000001600177305 */ /* 0x000e220000203100 */
[----:B------:R-:W-:Y:S01]  /*09e0*/  FADD R20, R20, R25 ;  /* 0x0000001914147221 */ /* 0x000fe20000000000 */
[----:B------:R-:W-:-:S02]  /*09f0*/  SEL R24, RZ, 0x83000000, P1 ;  /* 0x83000000ff187807 */ /* 0x000fc40000800000 */
[----:B------:R-:W-:Y:S01]  /*0a00*/  FSETP.GT.AND P1, PT, |R22|, 152, PT ;  /* 0x431800001600780b */ /* 0x000fe20003f24200 */
[----:B------:R-:W-:-:S04]  /*0a10*/  FFMA R25, R20, R19, 0.0013391353422775864601 ;  /* 0x3aaf85ed14197423 */ /* 0x000fc80000000013 */
[----:B------:R-:W-:-:S04]  /*0a20*/  FFMA R25, R20, R25, 0.0096188392490148544312 ;  /* 0x3c1d985614197423 */ /* 0x000fc80000000019 */
[----:B------:R-:W-:Y:S01]  /*0a30*/  FFMA R25, R20, R25, 0.055503588169813156128 ;  /* 0x3d6357bb14197423 */ /* 0x000fe20000000019 */
[----:B0-----:R-:W-:-:S03]  /*0a40*/  LEA R23, R23, -R24, 0x17 ;  /* 0x8000001817177211 */ /* 0x001fc600078eb8ff */
[----:B------:R-:W-:-:S04]  /*0a50*/  FFMA R25, R20, R25, 0.24022644758224487305 ;  /* 0x3e75fdec14197423 */ /* 0x000fc80000000019 */
[----:B------:R-:W-:-:S04]  /*0a60*/  FFMA R25, R20, R25, 0.69314718246459960938 ;  /* 0x3f31721814197423 */ /* 0x000fc80000000019 */
[----:B------:R-:W-:Y:S01]  /*0a70*/  FFMA R25, R20, R25, 1 ;  /* 0x3f80000014197423 */ /* 0x000fe20000000019 */
[----:B------:R-:W-:-:S05]  /*0a80*/  IADD3 R20, PT, PT, R24, 0x7f000000, RZ ;  /* 0x7f00000018147810 */ /* 0x000fca0007ffe0ff */
[----:B------:R-:W-:-:S04]  /*0a90*/  FMUL R20, R25, R20 ;  /* 0x0000001419147220 */ /* 0x000fc80000400000 */
[----:B------:R-:W-:Y:S01]  /*0aa0*/  FMUL R23, R20, R23 ;  /* 0x0000001714177220 */ /* 0x000fe20000400000 */
[----:B------:R-:W-:Y:S02]  /*0ab0*/  MOV R20, 0x3f800000 ;  /* 0x3f80000000147802 */ /* 0x000fe40000000f00 */
[----:B------:R-:W-:Y:S01]  /*0ac0*/  @P1 FSEL R23, RZ, +INF , !P2 ;  /* 0x7f800000ff171808 */ /* 0x000fe20005000000 */
[----:B------:R-:W-:Y:S06]  /*0ad0*/  @!P3 BRA `(.L_x_7) ;  /* 0x000000000028b947 */ /* 0x000fec0003800000 */
[----:B------:R-:W-:-:S13]  /*0ae0*/  FSETP.NAN.AND P1, PT, |R21|, |R21|, PT ;  /* 0x400000151500720b */ /* 0x000fda0003f28200 */
[----:B------:R-:W-:Y:S01]  /*0af0*/  @P1 FADD R20, R21, 3 ;  /* 0x4040000015141421 */ /* 0x000fe20000000000 */
[----:B------:R-:W-:Y:S06]  /*0b00*/  @P1 BRA `(.L_x_7) ;  /* 0x00000000001c1947 */ /* 0x000fec0003800000 */
[----:B------:R-:W-:-:S04]  /*0b10*/  FSETP.NEU.AND P1, PT, |R21|, +INF , PT ;  /* 0x7f8000001500780b */ /* 0x000fc80003f2d200 */
[----:B------:R-:W-:-:S13]  /*0b20*/  FSETP.NEU.AND P1, PT, R21, RZ, P1 ;  /* 0x000000ff1500720b */ /* 0x000fda0000f2d000 */
[----:B------:R-:W-:Y:S01]  /*0b30*/  @!P1 FADD R20, R21, R21 ;  /* 0x0000001515149221 */ /* 0x000fe20000000000 */
[----:B------:R-:W-:Y:S06]  /*0b40*/  @!P1 BRA `(.L_x_7) ;  /* 0x00000000000c9947 */ /* 0x000fec0003800000 */
[----:B------:R-:W-:Y:S02]  /*0b50*/  FSETP.GEU.AND P1, PT, R9, R4, PT ;  /* 0x000000040900720b */ /* 0x000fe40003f2e000 */
[----:B------:R-:W-:-:S11]  /*0b60*/  MOV R20, R23 ;  /* 0x0000001700147202 */ /* 0x000fd60000000f00 */
[----:B------:R-:W-:-:S07]  /*0b70*/  @!P1 FADD R20, -R23, -RZ ;  /* 0x800000ff17149221 */ /* 0x000fce0000000100 */
.L_x_7:
[----:B------:R-:W-:Y:S05]  /*0b80*/  BSYNC.RECONVERGENT B1 ;  /* 0x0000000000017941 */ /* 0x000fea0003800200 */
.L_x_6:
[----:B------:R-:W-:Y:S01]  /*0b90*/  FADD R21, R10, -R5 ;  /* 0x800000050a157221 */ /* 0x000fe20000000000 */
[----:B------:R-:W-:Y:S03]  /*0ba0*/  BSSY.RECONVERGENT B1, `(.L_x_8) ;  /* 0x0000049000017945 */ /* 0x000fe60003800200 */
[C---:B------:R-:W-:Y:S01]  /*0bb0*/  FMUL R4, |R21|.reuse, 16777216 ;  /* 0x4b80000015047820 */ /* 0x040fe20000400200 */
[C---:B------:R-:W-:Y:S02]  /*0bc0*/  FSETP.GEU.AND P1, PT, |R21|.reuse, 1.175494350822287508e-38, PT ;  /* 0x008000001500780b */ /* 0x040fe40003f2e200 */
[----:B------:R-:W-:Y:S02]  /*0bd0*/  FSETP.NEU.AND P3, PT, R21, 1, PT ;  /* 0x3f8000001500780b */ /* 0x000fe40003f6d000 */
[----:B------:R-:W-:-:S04]  /*0be0*/  FSEL R4, R4, |R21|, !P1 ;  /* 0x4000001504047208 */ /* 0x000fc80004800000 */
[----:B------:R-:W-:-:S04]  /*0bf0*/  IADD3 R22, PT, PT, R4, -0x3f3504f3, RZ ;  /* 0xc0cafb0d04167810 */ /* 0x000fc80007ffe0ff */
[----:B------:R-:W-:-:S04]  /*0c00*/  LOP3.LUT R23, R22, 0xff800000, RZ, 0xc0, !PT ;  /* 0xff80000016177812 */ /* 0x000fc800078ec0ff */
[-C--:B------:R-:W-:Y:S02]  /*0c10*/  IADD3 R4, PT, PT, R4, -R23.reuse, RZ ;  /* 0x8000001704047210 */ /* 0x080fe40007ffe0ff */
[----:B------:R-:W-:Y:S02]  /*0c20*/  I2FP.F32.S32 R24, R23 ;  /* 0x0000001700187245 */ /* 0x000fe40000201400 */
[----:B------:R-:W-:Y:S01]  /*0c30*/  FSEL R23, RZ, -24, P1 ;  /* 0xc1c00000ff177808 */ /* 0x000fe20000800000 */
[C---:B------:R-:W-:Y:S01]  /*0c40*/  FADD R22, R4.reuse, 1 ;  /* 0x3f80000004167421 */ /* 0x040fe20000000000 */
[----:B------:R-:W-:-:S04]  /*0c50*/  FADD R25, R4, -1 ;  /* 0xbf80000004197421 */ /* 0x000fc80000000000 */
[----:B------:R-:W-:Y:S01]  /*0c60*/  FADD R27, R25, R25 ;  /* 0x00000019191b7221 */ /* 0x000fe20000000000 */
[----:B------:R-:W0:Y:S03]  /*0c70*/  MUFU.RCP R22, R22 ;  /* 0x0000001600167308 */ /* 0x000e260000001000 */
[----:B0-----:R-:W-:-:S04]  /*0c80*/  FMUL R4, R22, R27 ;  /* 0x0000001b16047220 */ /* 0x001fc80000400000 */
[----:B------:R-:W-:-:S04]  /*0c90*/  FADD R26, R25, -R4 ;  /* 0x80000004191a7221 */ /* 0x000fc80000000000 */
[----:B------:R-:W-:-:S04]  /*0ca0*/  FADD R26, R26, R26 ;  /* 0x0000001a1a1a7221 */ /* 0x000fc80000000000 */
[-C--:B------:R-:W-:Y:S01]  /*0cb0*/  FFMA R27, R25, -R4.reuse, R26 ;  /* 0x80000004191b7223 */ /* 0x080fe2000000001a */
[----:B------:R-:W-:Y:S01]  /*0cc0*/  FFMA R25, R24, 1.1920928955078125e-07, R23 ;  /* 0x3400000018197823 */ /* 0x000fe20000000017 */
[----:B------:R-:W-:Y:S02]  /*0cd0*/  FMUL R23, R4, R4 ;  /* 0x0000000404177220 */ /* 0x000fe40000400000 */
[----:B------:R-:W-:Y:S01]  /*0ce0*/  FMUL R24, R22, R27 ;  /* 0x0000001b16187220 */ /* 0x000fe20000400000 */
        /* <DEDUP_REMOVED lines=18> */
[----:B------:R-:W-:-:S03]  /*0e10*/  FSETP.GEU.AND P2, PT, R4, RZ, PT ;  /* 0x000000ff0400720b */ /* 0x000fc60003f4e000 */
[----:B------:R-:W-:Y:S01]  /*0e20*/  FFMA R22, R22, 3, R27 ;  /* 0x4040000016167823 */ /* 0x000fe2000000001b */
[----:B0-----:R-:W-:Y:S01]  /*0e30*/  FADD R25, R4, -R23 ;  /* 0x8000001704197221 */ /* 0x001fe20000000000 */
[----:B------:R-:W-:Y:S02]  /*0e40*/  FSETP.GT.AND P1, PT, R23, RZ, PT ;  /* 0x000000ff1700720b */ /* 0x000fe40003f24000 */
[----:B------:R0:W1:Y:S01]  /*0e50*/  F2I.NTZ R23, R4 ;  /* 0x0000000400177305 */ /* 0x0000620000203100 */
[----:B------:R-:W-:Y:S01]  /*0e60*/  FADD R22, R22, R25 ;  /* 0x0000001916167221 */ /* 0x000fe20000000000 */
[----:B------:R-:W-:Y:S02]  /*0e70*/  SEL R24, RZ, 0x83000000, P1 ;  /* 0x83000000ff187807 */ /* 0x000fe40000800000 */
[----:B------:R-:W-:Y:S01]  /*0e80*/  FSETP.GT.AND P1, PT, |R4|, 152, PT ;  /* 0x431800000400780b */ /* 0x000fe20003f24200 */
[----:B------:R-:W-:-:S04]  /*0e90*/  FFMA R25, R22, R19, 0.0013391353422775864601 ;  /* 0x3aaf85ed16197423 */ /* 0x000fc80000000013 */
[----:B------:R-:W-:Y:S01]  /*0ea0*/  FFMA R25, R22, R25, 0.0096188392490148544312 ;  /* 0x3c1d985616197423 */ /* 0x000fe20000000019 */
[----:B0-----:R-:W-:-:S03]  /*0eb0*/  HFMA2 R4, -RZ, RZ, 1.875, 0 ;  /* 0x3f800000ff047431 */ /* 0x001fc600000001ff */
[----:B------:R-:W-:Y:S01]  /*0ec0*/  FFMA R25, R22, R25, 0.055503588169813156128 ;  /* 0x3d6357bb16197423 */ /* 0x000fe20000000019 */
[----:B-1----:R-:W-:-:S03]  /*0ed0*/  LEA R23, R23, -R24, 0x17 ;  /* 0x8000001817177211 */ /* 0x002fc600078eb8ff */
[----:B------:R-:W-:-:S04]  /*0ee0*/  FFMA R25, R22, R25, 0.24022644758224487305 ;  /* 0x3e75fdec16197423 */ /* 0x000fc80000000019 */
[----:B------:R-:W-:-:S04]  /*0ef0*/  FFMA R25, R22, R25, 0.69314718246459960938 ;  /* 0x3f31721816197423 */ /* 0x000fc80000000019 */
[----:B------:R-:W-:Y:S01]  /*0f00*/  FFMA R25, R22, R25, 1 ;  /* 0x3f80000016197423 */ /* 0x000fe20000000019 */
[----:B------:R-:W-:-:S05]  /*0f10*/  IADD3 R22, PT, PT, R24, 0x7f000000, RZ ;  /* 0x7f00000018167810 */ /* 0x000fca0007ffe0ff */
[----:B------:R-:W-:-:S04]  /*0f20*/  FMUL R22, R25, R22 ;  /* 0x0000001619167220 */ /* 0x000fc80000400000 */
[----:B------:R-:W-:Y:S01]  /*0f30*/  FMUL R22, R22, R23 ;  /* 0x0000001716167220 */ /* 0x000fe20000400000 */
[----:B------:R-:W-:Y:S01]  /*0f40*/  @P1 FSEL R22, RZ, +INF , !P2 ;  /* 0x7f800000ff161808 */ /* 0x000fe20005000000 */
[----:B------:R-:W-:Y:S06]  /*0f50*/  @!P3 BRA `(.L_x_9) ;  /* 0x000000000034b947 */ /* 0x000fec0003800000 */
[----:B------:R-:W-:-:S13]  /*0f60*/  FSETP.NAN.AND P1, PT, |R21|, |R21|, PT ;  /* 0x400000151500720b */ /* 0x000fda0003f28200 */
[----:B------:R-:W-:Y:S05]  /*0f70*/  @P1 BRA `(.L_x_10) ;  /* 0x0000000000281947 */ /* 0x000fea0003800000 */
[----:B------:R-:W-:-:S04]  /*0f80*/  FSETP.NEU.AND P1, PT, |R21|, +INF , PT ;  /* 0x7f8000001500780b */ /* 0x000fc80003f2d200 */
[----:B------:R-:W-:-:S13]  /*0f90*/  FSETP.EQ.OR P1, PT, R21, RZ, !P1 ;  /* 0x000000ff1500720b */ /* 0x000fda0004f22400 */
[----:B------:R-:W-:Y:S05]  /*0fa0*/  @P1 BRA `(.L_x_11) ;  /* 0x0000000000141947 */ /* 0x000fea0003800000 */
[----:B------:R-:W-:Y:S02]  /*0fb0*/  FSETP.GEU.AND P1, PT, R10, R5, PT ;  /* 0x000000050a00720b */ /* 0x000fe40003f2e000 */
[----:B------:R-:W-:-:S11]  /*0fc0*/  MOV R4, R22 ;  /* 0x0000001600047202 */ /* 0x000fd60000000f00 */
[----:B------:R-:W-:Y:S05]  /*0fd0*/  @P1 BRA `(.L_x_9) ;  /* 0x0000000000141947 */ /* 0x000fea0003800000 */
[----:B------:R-:W-:Y:S01]  /*0fe0*/  FADD R4, -R22, -RZ ;  /* 0x800000ff16047221 */ /* 0x000fe20000000100 */
[----:B------:R-:W-:Y:S06]  /*0ff0*/  BRA `(.L_x_9) ;  /* 0x00000000000c7947 */ /* 0x000fec0003800000 */
.L_x_11:
[----:B------:R-:W-:Y:S01]  /*1000*/  FADD R4, R21, R21 ;  /* 0x0000001515047221 */ /* 0x000fe20000000000 */
[----:B------:R-:W-:Y:S06]  /*1010*/  BRA `(.L_x_9) ;  /* 0x0000000000047947 */ /* 0x000fec0003800000 */
.L_x_10:
[----:B------:R-:W-:-:S07]  /*1020*/  FADD R4, R21, 3 ;  /* 0x4040000015047421 */ /* 0x000fce0000000000 */
.L_x_9:
[----:B------:R-:W-:Y:S05]  /*1030*/  BSYNC.RECONVERGENT B1 ;  /* 0x0000000000017941 */ /* 0x000fea0003800200 */
.L_x_8:
        /* <DEDUP_REMOVED lines=12> */
[----:B------:R-:W-:-:S03]  /*1100*/  FADD R26, R21, -1 ;  /* 0xbf800000151a7421 */ /* 0x000fc60000000000 */
[----:B------:R-:W-:Y:S01]  /*1110*/  FFMA R24, R24, 1.1920928955078125e-07, R23 ;  /* 0x3400000018187823 */ /* 0x000fe20000000017 */
[----:B------:R-:W-:Y:S01]  /*1120*/  FADD R21, R26, R26 ;  /* 0x0000001a1a157221 */ /* 0x000fe20000000000 */
[----:B------:R-:W0:Y:S03]  /*1130*/  MUFU.RCP R22, R22 ;  /* 0x0000001600167308 */ /* 0x000e260000001000 */
[----:B0-----:R-:W-:-:S04]  /*1140*/  FMUL R21, R22, R21 ;  /* 0x0000001516157220 */ /* 0x001fc80000400000 */
[----:B------:R-:W-:Y:S01]  /*1150*/  FADD R25, R26, -R21 ;  /* 0x800000151a197221 */ /* 0x000fe20000000000 */
[----:B------:R-:W-:-:S03]  /*1160*/  FMUL R23, R21, R21 ;  /* 0x0000001515177220 */ /* 0x000fc60000400000 */
[----:B------:R-:W-:-:S04]  /*1170*/  FADD R25, R25, R25 ;  /* 0x0000001919197221 */ /* 0x000fc80000000000 */
[----:B------:R-:W-:Y:S01]  /*1180*/  FFMA R25, R26, -R21, R25 ;  /* 0x800000151a197223 */ /* 0x000fe20000000019 */
[----:B------:R-:W-:Y:S01]  /*1190*/  FFMA R26, R23, R18, 0.0032181653659790754318 ;  /* 0x3b52e7db171a7423 */ /* 0x000fe20000000012 */
[----:B------:R-:W-:Y:S02]  /*11a0*/  FFMA R18, R21, 1.4426950216293334961, R24 ;  /* 0x3fb8aa3b15127823 */ /* 0x000fe40000000018 */
[----:B------:R-:W-:Y:S01]  /*11b0*/  FMUL R22, R22, R25 ;  /* 0x0000001916167220 */ /* 0x000fe20000400000 */
[----:B------:R-:W-:Y:S01]  /*11c0*/  FFMA R26, R23, R26, 0.018033718690276145935 ;  /* 0x3c93bb73171a7423 */ /* 0x000fe2000000001a */
[----:B------:R-:W-:-:S03]  /*11d0*/  FADD R24, R24, -R18 ;  /* 0x8000001218187221 */ /* 0x000fc60000000000 */
[----:B------:R-:W-:Y:S01]  /*11e0*/  FFMA R26, R23, R26, 0.12022458761930465698 ;  /* 0x3df6384f171a7423 */ /* 0x000fe2000000001a */
[----:B------:R-:W-:-:S03]  /*11f0*/  FFMA R25, R21, 1.4426950216293334961, R24 ;  /* 0x3fb8aa3b15197823 */ /* 0x000fc60000000018 */
[----:B------:R-:W-:Y:S01]  /*1200*/  FMUL R26, R23, R26 ;  /* 0x0000001a171a7220 */ /* 0x000fe20000400000 */
[----:B------:R-:W-:-:S04]  /*1210*/  FFMA R24, R22, 1.4426950216293334961, R25 ;  /* 0x3fb8aa3b16187823 */ /* 0x000fc80000000019 */
        /* <DEDUP_REMOVED lines=13> */
[----:B------:R-:W-:-:S03]  /*12f0*/  FSETP.GT.AND P1, PT, R22, RZ, PT ;  /* 0x000000ff1600720b */ /* 0x000fc60003f24000 */
[----:B------:R-:W-:Y:S01]  /*1300*/  FADD R18, R18, R23 ;  /* 0x0000001712127221 */ /* 0x000fe20000000000 */
[----:B------:R-:W-:Y:S01]  /*1310*/  SEL R22, RZ, 0x83000000, P1 ;  /* 0x83000000ff167807 */ /* 0x000fe20000800000 */
[----:B------:R-:W0:Y:S01]  /*1320*/  F2I.NTZ R23, R21 ;  /* 0x0000001500177305 */ /* 0x000e220000203100 */
[----:B------:R-:W-:Y:S01]  /*1330*/  FSETP.GT.AND P1, PT, |R21|, 152, PT ;  /* 0x431800001500780b */ /* 0x000fe20003f24200 */
[----:B------:R-:W-:Y:S01]  /*1340*/  FFMA R19, R18, R19, 0.0013391353422775864601 ;  /* 0x3aaf85ed12137423 */ /* 0x000fe20000000013 */
[----:B------:R-:W-:-:S03]  /*1350*/  IADD3 R24, PT, PT, R22, 0x7f000000, RZ ;  /* 0x7f00000016187810 */ /* 0x000fc60007ffe0ff */
[----:B------:R-:W-:-:S04]  /*1360*/  FFMA R19, R18, R19, 0.0096188392490148544312 ;  /* 0x3c1d985612137423 */ /* 0x000fc80000000013 */
[----:B------:R-:W-:-:S04]  /*1370*/  FFMA R19, R18, R19, 0.055503588169813156128 ;  /* 0x3d6357bb12137423 */ /* 0x000fc80000000013 */
[----:B------:R-:W-:Y:S01]  /*1380*/  FFMA R19, R18, R19, 0.24022644758224487305 ;  /* 0x3e75fdec12137423 */ /* 0x000fe20000000013 */
[----:B0-----:R-:W-:-:S03]  /*1390*/  LEA R23, R23, -R22, 0x17 ;  /* 0x8000001617177211 */ /* 0x001fc600078eb8ff */
[----:B------:R-:W-:-:S04]  /*13a0*/  FFMA R19, R18, R19, 0.69314718246459960938 ;  /* 0x3f31721812137423 */ /* 0x000fc80000000013 */
[----:B------:R-:W-:-:S04]  /*13b0*/  FFMA R19, R18, R19, 1 ;  /* 0x3f80000012137423 */ /* 0x000fc80000000013 */
[----:B------:R-:W-:Y:S01]  /*13c0*/  FMUL R24, R19, R24 ;  /* 0x0000001813187220 */ /* 0x000fe20000400000 */
[----:B------:R-:W-:-:S03]  /*13d0*/  FADD R19, RZ, R20 ;  /* 0x00000014ff137221 */ /* 0x000fc60000000000 */
[----:B------:R-:W-:Y:S01]  /*13e0*/  FMUL R23, R24, R23 ;  /* 0x0000001718177220 */ /* 0x000fe20000400000 */
[----:B------:R-:W-:Y:S01]  /*13f0*/  FADD R19, R19, R4 ;  /* 0x0000000413137221 */ /* 0x000fe20000000000 */
[----:B------:R-:W-:Y:S01]  /*1400*/  HFMA2 R4, -RZ, RZ, 1.875, 0 ;  /* 0x3f800000ff047431 */ /* 0x000fe200000001ff */
        /* <DEDUP_REMOVED lines=12> */
.L_x_15:
[----:B------:R-:W-:Y:S01]  /*14d0*/  FADD R4, R5, R5 ;  /* 0x0000000505047221 */ /* 0x000fe20000000000 */
[----:B------:R-:W-:Y:S06]  /*14e0*/  BRA `(.L_x_13) ;  /* 0x0000000000047947 */ /* 0x000fec0003800000 */
.L_x_14:
[----:B------:R-:W-:-:S07]  /*14f0*/  FADD R4, R5, 3 ;  /* 0x4040000005047421 */ /* 0x000fce0000000000 */
.L_x_13:
[----:B------:R-:W-:Y:S05]  /*1500*/  BSYNC.RECONVERGENT B1 ;  /* 0x0000000000017941 */ /* 0x000fea0003800200 */
.L_x_12:
[----:B------:R-:W-:Y:S02]  /*1510*/  HFMA2 R5, -RZ, RZ, 0.96630859375, -0.0022525787353515625 ;  /* 0x3bbb989dff057431 */ /* 0x000fe400000001ff */
[----:B------:R-:W-:Y:S01]  /*1520*/  FADD R4, R19, R4 ;  /* 0x0000000413047221 */ /* 0x000fe20000000000 */
[----:B------:R-:W-:Y:S02]  /*1530*/  MOV R6, 0x437c0000 ;  /* 0x437c000000067802 */ /* 0x000fe40000000f00 */
[----:B------:R-:W-:Y:S02]  /*1540*/  IADD3 R16, P1, PT, R16, -0x1, RZ ;  /* 0xffffffff10107810 */ /* 0x000fe40007f3e0ff */
[----:B------:R-:W-:Y:S02]  /*1550*/  IADD3 R15, PT, PT, R15, 0x10, RZ ;  /* 0x000000100f0f7810 */ /* 0x000fe40007ffe0ff */
[----:B------:R-:W-:Y:S01]  /*1560*/  IADD3.X R17, PT, PT, R17, -0x1, RZ, P1, !PT ;  /* 0xffffffff11117810 */ /* 0x000fe20000ffe4ff */
[----:B------:R-:W-:Y:S01]  /*1570*/  FFMA.SAT R5, R4, -R5, 0.5 ;  /* 0x3f00000004057423 */ /* 0x000fe20000002805 */
[----:B------:R-:W-:-:S03]  /*1580*/  ISETP.NE.U32.AND P1, PT, R16, RZ, PT ;  /* 0x000000ff1000720c */ /* 0x000fc60003f25070 */
[----:B------:R-:W-:Y:S01]  /*1590*/  FFMA.RM R5, R5, R6, 12582913 ;  /* 0x4b40000105057423 */ /* 0x000fe20000004006 */
[----:B------:R-:W-:-:S03]  /*15a0*/  ISETP.NE.AND.EX P1, PT, R17, RZ, PT, P1 ;  /* 0x000000ff1100720c */ /* 0x000fc60003f25310 */
[C---:B------:R-:W-:Y:S01]  /*15b0*/  FADD R19, R5.reuse, -12583039 ;  /* 0xcb40007f05137421 */ /* 0x040fe20000000000 */
[----:B------:R-:W-:-:S03]  /*15c0*/  SHF.L.U32 R5, R5, 0x17, RZ ;  /* 0x0000001705057819 */ /* 0x000fc600000006ff */
[----:B------:R-:W-:-:S04]  /*15d0*/  FFMA R19, R4, -1.4426950216293334961, -R19 ;  /* 0xbfb8aa3b04137823 */ /* 0x000fc80000000813 */
[----:B------:R-:W-:-:S04]  /*15e0*/  FFMA R19, R4, -1.925963033500011079e-08, R19 ;  /* 0xb2a5706004137823 */ /* 0x000fc80000000013 */
[----:B------:R-:W0:Y:S02]  /*15f0*/  MUFU.EX2 R4, R19 ;  /* 0x0000001300047308 */ /* 0x000e240000000800 */
[----:B0-----:R-:W-:-:S04]  /*1600*/  FMUL R5, R5, R4 ;  /* 0x0000000405057220 */ /* 0x001fc80000400000 */
[----:B------:R-:W-:Y:S01]  /*1610*/  FFMA R14, R5, R7, R14 ;  /* 0x00000007050e7223 */ /* 0x000fe2000000000e */
[----:B------:R-:W-:Y:S06]  /*1620*/  @P1 BRA `(.L_x_16) ;  /* 0xfffffff0002c1947 */ /* 0x000fec000383ffff */
.L_x_5:
[----:B------:R-:W-:-:S07]  /*1630*/  FADD R12, R12, R14 ;  /* 0x0000000e0c0c7221 */ /* 0x000fce0000000000 */
.L_x_4:
[----:B------:R-:W-:Y:S05]  /*1640*/  BSYNC.RECONVERGENT B0 ;  /* 0x0000000000007941 */ /* 0x000fea0003800200 */
.L_x_3:
[----:B------:R-:W-:Y:S01]  /*1650*/  UIADD3 UR4, UP0, UPT, UR9, UR4, URZ ;  /* 0x0000000409047290 */ /* 0x000fe2000ff1e0ff */
[----:B------:R-:W-:Y:S01]  /*1660*/  BAR.SYNC.DEFER_BLOCKING 0x0 ;  /* 0x0000000000007b1d */ /* 0x000fe20000010000 */
[----:B------:R-:W-:Y:S02]  /*1670*/  UIADD3 UR14, UP1, UPT, -UR9, UR14, URZ ;  /* 0x0000000e090e7290 */ /* 0x000fe4000ff3e1ff */
[----:B------:R-:W-:Y:S02]  /*1680*/  UIADD3.X UR5, UPT, UPT, URZ, UR5, URZ, UP0, !UPT ;  /* 0x00000005ff057290 */ /* 0x000fe400087fe4ff */
[----:B------:R-:W-:Y:S01]  /*1690*/  UIADD3.X UR15, UPT, UPT, UR15, -0x1, URZ, UP1, !UPT ;  /* 0xffffffff0f0f7890 */ /* 0x000fe20008ffe4ff */
[----:B------:R-:W-:Y:S11]  /*16a0*/  @P0 BRA `(.L_x_17) ;  /* 0xffffffec004c0947 */ /* 0x000ff6000383ffff */
.L_x_0:
[----:B------:R-:W1:Y:S02]  /*16b0*/  LDCU.64 UR10, c[0x0][0x380] ;  /* 0x00007000ff0a77ac */ /* 0x000e640008000a00 */
[----:B-1----:R-:W-:-:S04]  /*16c0*/  ISETP.GE.U32.AND P0, PT, R8, UR10, PT ;  /* 0x0000000a08007c0c */ /* 0x002fc8000bf06070 */
[----:B------:R-:W-:-:S13]  /*16d0*/  ISETP.GE.AND.EX P0, PT, RZ, UR11, PT, P0 ;  /* 0x0000000bff007c0c */ /* 0x000fda000bf06300 */
[----:B------:R-:W-:Y:S05]  /*16e0*/  @P0 EXIT ;  /* 0x000000000000094d */ /* 0x000fea0003800000 */
[----:B------:R-:W1:Y:S02]  /*16f0*/  LDCU.64 UR4, c[0x0][0x390] ;  /* 0x00007200ff0477ac */ /* 0x000e640008000a00 */
[----:B-1----:R-:W-:-:S04]  /*1700*/  LEA R2, P0, R8, UR4, 0x2 ;  /* 0x0000000408027c11 */ /* 0x002fc8000f8010ff */
[----:B------:R-:W-:-:S05]  /*1710*/  LEA.HI.X R3, R8, UR5, RZ, 0x2, P0 ;  /* 0x0000000508037c11 */ /* 0x000fca00080f14ff */
[----:B------:R-:W-:Y:S01]  /*1720*/  STG.E desc[UR12][R2.64], R12 ;  /* 0x0000000c02007986 */ /* 0x000fe2000c10190c */
[----:B------:R-:W-:Y:S05]  /*1730*/  EXIT ;  /* 0x000000000000794d */ /* 0x000fea0003800000 */
        .weak           $__internal_0_$__cuda_sm20_div_u64
        .type           $__internal_0_$__cuda_sm20_div_u64,@function
        .size           $__internal_0_$__cuda_sm20_div_u64,(.L_x_19 - $__internal_0_$__cuda_sm20_div_u64)
$__internal_0_$__cuda_sm20_div_u64:
[----:B------:R-:W-:Y:S01]  /*1740*/  UMOV UR4, UR9 ;  /* 0x0000000900047c82 */ /* 0x000fe20008000000 */
[----:B------:R-:W-:Y:S02]  /*1750*/  UMOV UR5, URZ ;  /* 0x000000ff00057c82 */ /* 0x000fe40008000000 */
[----:B------:R-:W0:Y:S08]  /*1760*/  I2F.U64.RP R3, UR4 ;  /* 0x0000000400037d12 */ /* 0x000e300008309000 */
[----:B0-----:R-:W0:Y:S02]  /*1770*/  MUFU.RCP R3, R3 ;  /* 0x0000000300037308 */ /* 0x001e240000001000 */
[----:B0-----:R-:W-:-:S06]  /*1780*/  IADD3 R4, PT, PT, R3, 0x1ffffffe, RZ ;  /* 0x1ffffffe03047810 */ /* 0x001fcc0007ffe0ff */
[----:B------:R-:W0:Y:S02]  /*1790*/  F2I.U64.TRUNC R4, R4 ;  /* 0x0000000400047311 */ /* 0x000e24000020d800 */
[----:B0-----:R-:W-:-:S04]  /*17a0*/  IMAD.WIDE.U32 R6, R4, UR9, RZ ;  /* 0x0000000904067c25 */ /* 0x001fc8000f8e00ff */
[----:B------:R-:W-:Y:S01]  /*17b0*/  IMAD R7, R5, UR9, R7 ;  /* 0x0000000905077c24 */ /* 0x000fe2000f8e0207 */
[----:B------:R-:W-:-:S04]  /*17c0*/  IADD3 R13, P0, PT, RZ, -R6, RZ ;  /* 0x80000006ff0d7210 */ /* 0x000fc80007f1e0ff */
[----:B------:R-:W-:Y:S01]  /*17d0*/  IADD3.X R15, PT, PT, RZ, ~R7, RZ, P0, !PT ;  /* 0x80000007ff0f7210 */ /* 0x000fe200007fe4ff */
[----:B------:R-:W-:Y:S01]  /*17e0*/  IMAD.HI.U32 R6, R4, R13, RZ ;  /* 0x0000000d04067227 */ /* 0x000fe200078e00ff */
[----:B------:R-:W-:-:S03]  /*17f0*/  MOV R7, R4 ;  /* 0x0000000400077202 */ /* 0x000fc60000000f00 */
[-C--:B------:R-:W-:Y:S02]  /*1800*/  IMAD R17, R5, R15.reuse, RZ ;  /* 0x0000000f05117224 */ /* 0x080fe400078e02ff */
[----:B------:R-:W-:-:S04]  /*1810*/  IMAD.WIDE.U32 R6, P0, R4, R15, R6 ;  /* 0x0000000f04067225 */ /* 0x000fc80007800006 */
[----:B------:R-:W-:-:S04]  /*1820*/  IMAD.HI.U32 R3, R5, R15, RZ ;  /* 0x0000000f05037227 */ /* 0x000fc800078e00ff */
[----:B------:R-:W-:Y:S01]  /*1830*/  IMAD.HI.U32 R6, P1, R5, R13, R6 ;  /* 0x0000000d05067227 */ /* 0x000fe20007820006 */
[----:B------:R-:W-:-:S04]  /*1840*/  IADD3.X R3, PT, PT, R3, R5, RZ, P0, !PT ;  /* 0x0000000503037210 */ /* 0x000fc800007fe4ff */
[----:B------:R-:W-:-:S04]  /*1850*/  IADD3 R7, P2, PT, R17, R6, RZ ;  /* 0x0000000611077210 */ /* 0x000fc80007f5e0ff */
[----:B------:R-:W-:Y:S01]  /*1860*/  IADD3.X R3, PT, PT, RZ, RZ, R3, P2, P1 ;  /* 0x000000ffff037210 */ /* 0x000fe200017e2403 */
[----:B------:R-:W-:-:S03]  /*1870*/  IMAD.WIDE.U32 R4, R7, UR9, RZ ;  /* 0x0000000907047c25 */ /* 0x000fc6000f8e00ff */
[----:B------:R-:W-:Y:S01]  /*1880*/  IADD3 R13, P0, PT, RZ, -R4, RZ ;  /* 0x80000004ff0d7210 */ /* 0x000fe20007f1e0ff */
[----:B------:R-:W-:Y:S02]  /*1890*/  IMAD R4, R3, UR9, R5 ;  /* 0x0000000903047c24 */ /* 0x000fe4000f8e0205 */
[----:B------:R-:W-:Y:S02]  /*18a0*/  HFMA2 R5, -RZ, RZ, 0, 0 ;  /* 0x00000000ff057431 */ /* 0x000fe400000001ff */
[----:B------:R-:W-:Y:S01]  /*18b0*/  IMAD.HI.U32 R6, R7, R13, RZ ;  /* 0x0000000d07067227 */ /* 0x000fe200078e00ff */
[----:B------:R-:W-:-:S05]  /*18c0*/  IADD3.X R4, PT, PT, RZ, ~R4, RZ, P0, !PT ;  /* 0x80000004ff047210 */ /* 0x000fca00007fe4ff */
[----:B------:R-:W-:-:S04]  /*18d0*/  IMAD.WIDE.U32 R6, P0, R7, R4, R6 ;  /* 0x0000000407067225 */ /* 0x000fc80007800006 */
[C---:B------:R-:W-:Y:S02]  /*18e0*/  IMAD R12, R3.reuse, R4, RZ ;  /* 0x00000004030c7224 */ /* 0x040fe400078e02ff */
[----:B------:R-:W-:-:S04]  /*18f0*/  IMAD.HI.U32 R7, P1, R3, R13, R6 ;  /* 0x0000000d03077227 */ /* 0x000fc80007820006 */
[----:B------:R-:W-:Y:S01]  /*1900*/  IMAD.HI.U32 R4, R3, R4, RZ ;  /* 0x0000000403047227 */ /* 0x000fe200078e00ff */
[----:B------:R-:W-:-:S04]  /*1910*/  IADD3 R7, P2, PT, R12, R7, RZ ;  /* 0x000000070c077210 */ /* 0x000fc80007f5e0ff */
[----:B------:R-:W-:Y:S01]  /*1920*/  IADD3.X R3, PT, PT, R4, R3, RZ, P0, !PT ;  /* 0x0000000304037210 */ /* 0x000fe200007fe4ff */
[----:B------:R-:W-:-:S03]  /*1930*/  IMAD.HI.U32 R4, R7, UR6, RZ ;  /* 0x0000000607047c27 */ /* 0x000fc6000f8e00ff */
[----:B------:R-:W-:Y:S01]  /*1940*/  IADD3.X R3, PT, PT, RZ, RZ, R3, P2, P1 ;  /* 0x000000ffff037210 */ /* 0x000fe200017e2403 */
[----:B------:R-:W-:-:S04]  /*1950*/  IMAD.WIDE.U32 R4, R7, UR7, R4 ;  /* 0x0000000707047c25 */ /* 0x000fc8000f8e0004 */
[C---:B------:R-:W-:Y:S02]  /*1960*/  IMAD R7, R3.reuse, UR7, RZ ;  /* 0x0000000703077c24 */ /* 0x040fe4000f8e02ff */
[----:B------:R-:W-:-:S04]  /*1970*/  IMAD.HI.U32 R4, P0, R3, UR6, R4 ;  /* 0x0000000603047c27 */ /* 0x000fc8000f800004 */
[----:B------:R-:W-:Y:S01]  /*1980*/  IMAD.HI.U32 R3, R3, UR7, RZ ;  /* 0x0000000703037c27 */ /* 0x000fe2000f8e00ff */
[----:B------:R-:W-:-:S04]  /*1990*/  IADD3 R6, P1, PT, R7, R4, RZ ;  /* 0x0000000407067210 */ /* 0x000fc80007f3e0ff */
[----:B------:R-:W-:Y:S01]  /*19a0*/  IADD3.X R3, PT, PT, R3, RZ, RZ, P0, !PT ;  /* 0x000000ff03037210 */ /* 0x000fe200007fe4ff */
[C---:B------:R-:W-:Y:S01]  /*19b0*/  IMAD.WIDE.U32 R4, R6.reuse, UR9, RZ ;  /* 0x0000000906047c25 */ /* 0x040fe2000f8e00ff */
[----:B------:R-:W-:Y:S02]  /*19c0*/  IADD3 R7, P2, PT, R6, 0x1, RZ ;  /* 0x0000000106077810 */ /* 0x000fe40007f5e0ff */
[----:B------:R-:W-:Y:S02]  /*19d0*/  IADD3.X R3, PT, PT, RZ, R3, RZ, P1, !PT ;  /* 0x00000003ff037210 */ /* 0x000fe40000ffe4ff */
[----:B------:R-:W-:Y:S02]  /*19e0*/  IADD3 R14, P0, PT, -R4, UR6, RZ ;  /* 0x00000006040e7c10 */ /* 0x000fe4000ff1e1ff */
[----:B------:R-:W-:Y:S01]  /*19f0*/  IADD3.X R4, PT, PT, RZ, R3, RZ, P2, !PT ;  /* 0x00000003ff047210 */ /* 0x000fe200017fe4ff */
[----:B------:R-:W-:-:S05]  /*1a00*/  IMAD R5, R3, UR9, R5 ;  /* 0x0000000903057c24 */ /* 0x000fca000f8e0205 */
[----:B------:R-:W-:Y:S02]  /*1a10*/  IADD3.X R13, PT, PT, ~R5, UR7, RZ, P0, !PT ;  /* 0x00000007050d7c10 */ /* 0x000fe400087fe5ff */
[C---:B------:R-:W-:Y:S02]  /*1a20*/  ISETP.GE.U32.AND P0, PT, R14.reuse, UR9, PT ;  /* 0x000000090e007c0c */ /* 0x040fe4000bf06070 */
[----:B------:R-:W-:Y:S02]  /*1a30*/  IADD3 R5, P1, PT, R14, -UR9, RZ ;  /* 0x800000090e057c10 */ /* 0x000fe4000ff3e0ff */
[C---:B------:R-:W-:Y:S02]  /*1a40*/  ISETP.GE.U32.AND.EX P0, PT, R13.reuse, RZ, PT, P0 ;  /* 0x000000ff0d00720c */ /* 0x040fe40003f06100 */
[----:B------:R-:W-:Y:S02]  /*1a50*/  IADD3.X R12, PT, PT, R13, -0x1, RZ, P1, !PT ;  /* 0xffffffff0d0c7810 */ /* 0x000fe40000ffe4ff */
[----:B------:R-:W-:-:S02]  /*1a60*/  SEL R5, R5, R14, P0 ;  /* 0x0000000e05057207 */ /* 0x000fc40000000000 */
[----:B------:R-:W-:Y:S02]  /*1a70*/  SEL R7, R7, R6, P0 ;  /* 0x0000000607077207 */ /* 0x000fe40000000000 */
[----:B------:R-:W-:Y:S02]  /*1a80*/  SEL R12, R12, R13, P0 ;  /* 0x0000000d0c0c7207 */ /* 0x000fe40000000000 */
[----:B------:R-:W-:Y:S02]  /*1a90*/  SEL R6, R4, R3, P0 ;  /* 0x0000000304067207 */ /* 0x000fe40000000000 */
[----:B------:R-:W-:Y:S02]  /*1aa0*/  ISETP.GE.U32.AND P0, PT, R5, UR9, PT ;  /* 0x0000000905007c0c */ /* 0x000fe4000bf06070 */
[----:B------:R-:W-:Y:S02]  /*1ab0*/  IADD3 R4, P2, PT, R7, 0x1, RZ ;  /* 0x0000000107047810 */ /* 0x000fe40007f5e0ff */
[----:B------:R-:W-:-:S02]  /*1ac0*/  ISETP.NE.U32.AND P1, PT, RZ, UR9, PT ;  /* 0x00000009ff007c0c */ /* 0x000fc4000bf25070 */
[----:B------:R-:W-:Y:S02]  /*1ad0*/  ISETP.GE.U32.AND.EX P0, PT, R12, RZ, PT, P0 ;  /* 0x000000ff0c00720c */ /* 0x000fe40003f06100 */
[-C--:B------:R-:W-:Y:S02]  /*1ae0*/  IADD3.X R5, PT, PT, RZ, R6.reuse, RZ, P2, !PT ;  /* 0x00000006ff057210 */ /* 0x080fe400017fe4ff */
[----:B------:R-:W-:Y:S02]  /*1af0*/  MOV R3, 0x0 ;  /* 0x0000000000037802 */ /* 0x000fe40000000f00 */
[----:B------:R-:W-:Y:S02]  /*1b00*/  ISETP.NE.AND.EX P1, PT, RZ, RZ, PT, P1 ;  /* 0x000000ffff00720c */ /* 0x000fe40003f25310 */
[----:B------:R-:W-:Y:S02]  /*1b10*/  SEL R4, R4, R7, P0 ;  /* 0x0000000704047207 */ /* 0x000fe40000000000 */
[----:B------:R-:W-:-:S02]  /*1b20*/  SEL R5, R5, R6, P0 ;  /* 0x0000000605057207 */ /* 0x000fc40000000000 */
[----:B------:R-:W-:Y:S02]  /*1b30*/  SEL R4, R4, 0xffffffff, P1 ;  /* 0xffffffff04047807 */ /* 0x000fe40000800000 */
[----:B------:R-:W-:Y:S01]  /*1b40*/  SEL R5, R5, 0xffffffff, P1 ;  /* 0xffffffff05057807 */ /* 0x000fe20000800000 */
[----:B------:R-:W-:Y:S06]  /*1b50*/  RET.REL.NODEC R2 `(GpuConv1DOnDevice) ;  /* 0xffffffe402287950 */ /* 0x000fec0003c3ffff */
.L_x_18:
[----:B------:R-:W-:-:S00]  /*1b60*/  BRA `(.L_x_18) ;  /* 0xfffffffc00fc7947 */ /* 0x000fc0000383ffff */
[----:B------:R-:W-:-:S00]  /*1b70*/  NOP ;  /* 0x0000000000007918 */ /* 0x000fc00000000000 */
        /* <DEDUP_REMOVED lines=8> */
.L_x_19:


//--------------------- .nv.shared.GpuConv1DOnDevice --------------------------
	.section	.nv.shared.GpuConv1DOnDevice,"aw",@nobits
	.sectionflags	@""
	.align	16
	.zero		1024


//--------------------- .nv.shared.reserved.0     --------------------------
	.section	.nv.shared.reserved.0,"aw",@nobits
	.weak		__nv_reservedSMEM_offset_0_alias
	.size		__nv_reservedSMEM_offset_0_alias, 0, 64
	.other		__nv_reservedSMEM_offset_0_alias,@"STO_CUDA_RESERVED_SHARED STV_DEFAULT"
__nv_reservedSMEM_offset_0_alias:
	.zero		0
	.zero		64


//--------------------- .nv.constant0.GpuConv1DOnDevice --------------------------
	.section	.nv.constant0.GpuConv1DOnDevice,"a",@progbits
	.sectionflags	@""
	.align	4
.nv.constant0.GpuConv1DOnDevice:
	.zero		928


//--------------------- SYMBOLS --------------------------

	.type		.nv.reservedSmem.offset0,@object
	.size		.nv.reservedSmem.offset0,0x4
	.type		.nv.reservedSmem.cap,@object
	.size		.nv.reservedSmem.cap,0x4
